	.target	sm_90a

	.elftype	@"ET_EXEC"


//--------------------- .note.nv.tkinfo           --------------------------
	.section	.note.nv.tkinfo,"",@"SHT_NOTE"
	.sectionflags	@"SHF_NOTE_NV_TKINFO"
	.tkinfo
        /*0018*/ 	.word	0x00000002
        /*0030*/ 	.string	""
        /*0030*/ 	.string	"ptxas"
        /*0030*/ 	.string	"Cuda compilation tools, release 13.0, V13.0.88"
        /*0030*/ 	.string	"Build cuda_13.0.r13.0/compiler.36424714_0"
        /*0030*/ 	.string	"-arch sm_90a -m 64 "



//--------------------- .note.nv.cuinfo           --------------------------
	.section	.note.nv.cuinfo,"",@"SHT_NOTE"
	.sectionflags	@"SHF_NOTE_NV_CUINFO"
        /*0018*/ 	.short	0x0002
        /*001a*/ 	.short	0x005a
        /*001c*/ 	.short	0x0082
	.zero		2


//--------------------- .nv.info                  --------------------------
	.section	.nv.info,"",@"SHT_CUDA_INFO"
	.align	4


	//----- nvinfo : EIATTR_REGCOUNT
	.align		4
        /*0000*/ 	.byte	0x04, 0x2f
        /*0002*/ 	.short	(.L_15 - .L_14)
	.align		4
.L_14:
        /*0004*/ 	.word	index@(_ZN7cutlass13device_kernelINS_4gemm6kernel13GemmUniversalIN4cute5tupleIJiiiiEEENS1_10collective13CollectiveMmaINS1_34MainloopSm90TmaGmmaWarpSpecializedILi14ENS5_IJNS4_1CILi1EEESB_SB_EEENS1_32KernelTmaWarpSpecializedPingpongEEENS5_IJNSA_ILi64EEESF_NSA_ILi128EEEEEEaNS5_IJlSB_lEEEaSI_NS4_8TiledMMAINS4_8MMA_AtomIJNS4_4SM904GMMA26MMA_64x64x32_S32S8S8_SS_TNEEEENS4_6LayoutISC_NS5_IJNSA_ILi0EEESQ_SQ_EEEEENS5_IJNS4_10UnderscoreEST_ST_EEEEENS4_13SM90_TMA_LOADENS4_14ComposedLayoutINS4_7SwizzleILi3ELi4ELi3EEENS4_18smem_ptr_flag_bitsILi8EEENSP_INS5_IJNSA_ILi8EEESG_EEENS5_IJSG_SB_EEEEEEEvNS4_8identityESW_S16_vS17_EENS_8epilogue10collective6detail29Sm90TmaWarpSpecializedAdapterINS1A_15DefaultEpilogueIaSI_SI_NS19_6thread17LinearCombinationIaLi1EiiLNS1E_9ScaleType4KindE0ELNS_15FloatRoundStyleE2EaEENS1_15EpilogueDefaultEEEEEvvEEEEvNT_6ParamsE)
        /*0008*/ 	.word	0x000000a8


	//----- nvinfo : EIATTR_FRAME_SIZE
	.align		4
.L_15:
        /*000c*/ 	.byte	0x04, 0x11
        /*000e*/ 	.short	(.L_17 - .L_16)
	.align		4
.L_16:
        /*0010*/ 	.word	index@(_ZN7cutlass13device_kernelINS_4gemm6kernel13GemmUniversalIN4cute5tupleIJiiiiEEENS1_10collective13CollectiveMmaINS1_34MainloopSm90TmaGmmaWarpSpecializedILi14ENS5_IJNS4_1CILi1EEESB_SB_EEENS1_32KernelTmaWarpSpecializedPingpongEEENS5_IJNSA_ILi64EEESF_NSA_ILi128EEEEEEaNS5_IJlSB_lEEEaSI_NS4_8TiledMMAINS4_8MMA_AtomIJNS4_4SM904GMMA26MMA_64x64x32_S32S8S8_SS_TNEEEENS4_6LayoutISC_NS5_IJNSA_ILi0EEESQ_SQ_EEEEENS5_IJNS4_10UnderscoreEST_ST_EEEEENS4_13SM90_TMA_LOADENS4_14ComposedLayoutINS4_7SwizzleILi3ELi4ELi3EEENS4_18smem_ptr_flag_bitsILi8EEENSP_INS5_IJNSA_ILi8EEESG_EEENS5_IJSG_SB_EEEEEEEvNS4_8identityESW_S16_vS17_EENS_8epilogue10collective6detail29Sm90TmaWarpSpecializedAdapterINS1A_15DefaultEpilogueIaSI_SI_NS19_6thread17LinearCombinationIaLi1EiiLNS1E_9ScaleType4KindE0ELNS_15FloatRoundStyleE2EaEENS1_15EpilogueDefaultEEEEEvvEEEEvNT_6ParamsE)
        /*0014*/ 	.word	0x00000008


	//----- nvinfo : EIATTR_MIN_STACK_SIZE
	.align		4
.L_17:
        /*0018*/ 	.byte	0x04, 0x12
        /*001a*/ 	.short	(.L_19 - .L_18)
	.align		4
.L_18:
        /*001c*/ 	.word	index@(_ZN7cutlass13device_kernelINS_4gemm6kernel13GemmUniversalIN4cute5tupleIJiiiiEEENS1_10collective13CollectiveMmaINS1_34MainloopSm90TmaGmmaWarpSpecializedILi14ENS5_IJNS4_1CILi1EEESB_SB_EEENS1_32KernelTmaWarpSpecializedPingpongEEENS5_IJNSA_ILi64EEESF_NSA_ILi128EEEEEEaNS5_IJlSB_lEEEaSI_NS4_8TiledMMAINS4_8MMA_AtomIJNS4_4SM904GMMA26MMA_64x64x32_S32S8S8_SS_TNEEEENS4_6LayoutISC_NS5_IJNSA_ILi0EEESQ_SQ_EEEEENS5_IJNS4_10UnderscoreEST_ST_EEEEENS4_13SM90_TMA_LOADENS4_14ComposedLayoutINS4_7SwizzleILi3ELi4ELi3EEENS4_18smem_ptr_flag_bitsILi8EEENSP_INS5_IJNSA_ILi8EEESG_EEENS5_IJSG_SB_EEEEEEEvNS4_8identityESW_S16_vS17_EENS_8epilogue10collective6detail29Sm90TmaWarpSpecializedAdapterINS1A_15DefaultEpilogueIaSI_SI_NS19_6thread17LinearCombinationIaLi1EiiLNS1E_9ScaleType4KindE0ELNS_15FloatRoundStyleE2EaEENS1_15EpilogueDefaultEEEEEvvEEEEvNT_6ParamsE)
        /*0020*/ 	.word	0x00000008
.L_19:


//--------------------- .nv.compat                --------------------------
	.section	.nv.compat,"",@"SHT_CUDA_COMPAT_INFO"
	.align	4
        /*0000*/ 	.byte	0x02, 0x09, 0x01, 0x00, 0x02, 0x02, 0x04, 0x00, 0x02, 0x05, 0x05, 0x00, 0x03, 0x07, 0x01, 0x01
        /*0010*/ 	.byte	0x02, 0x03, 0x01, 0x00, 0x02, 0x06, 0x01, 0x00, 0x04, 0x0b, 0x08, 0x00, 0x00, 0x00, 0x00, 0x00
        /*0020*/ 	.byte	0x00, 0x00, 0x00, 0x00


//--------------------- .nv.info._ZN7cutlass13device_kernelINS_4gemm6kernel13GemmUniversalIN4cute5tupleIJiiiiEEENS1_10collective13CollectiveMmaINS1_34MainloopSm90TmaGmmaWarpSpecializedILi14ENS5_IJNS4_1CILi1EEESB_SB_EEENS1_32KernelTmaWarpSpecializedPingpongEEENS5_IJNSA_ILi64EEESF_NSA_ILi128EEEEEEaNS5_IJlSB_lEEEaSI_NS4_8TiledMMAINS4_8MMA_AtomIJNS4_4SM904GMMA26MMA_64x64x32_S32S8S8_SS_TNEEEENS4_6LayoutISC_NS5_IJNSA_ILi0EEESQ_SQ_EEEEENS5_IJNS4_10UnderscoreEST_ST_EEEEENS4_13SM90_TMA_LOADENS4_14ComposedLayoutINS4_7SwizzleILi3ELi4ELi3EEENS4_18smem_ptr_flag_bitsILi8EEENSP_INS5_IJNSA_ILi8EEESG_EEENS5_IJSG_SB_EEEEEEEvNS4_8identityESW_S16_vS17_EENS_8epilogue10collective6detail29Sm90TmaWarpSpecializedAdapterINS1A_15DefaultEpilogueIaSI_SI_NS19_6thread17LinearCombinationIaLi1EiiLNS1E_9ScaleType4KindE0ELNS_15FloatRoundStyleE2EaEENS1_15EpilogueDefaultEEEEEvvEEEEvNT_6ParamsE --------------------------
	.section	.nv.info._ZN7cutlass13device_kernelINS_4gemm6kernel13GemmUniversalIN4cute5tupleIJiiiiEEENS1_10collective13CollectiveMmaINS1_34MainloopSm90TmaGmmaWarpSpecializedILi14ENS5_IJNS4_1CILi1EEESB_SB_EEENS1_32KernelTmaWarpSpecializedPingpongEEENS5_IJNSA_ILi64EEESF_NSA_ILi128EEEEEEaNS5_IJlSB_lEEEaSI_NS4_8TiledMMAINS4_8MMA_AtomIJNS4_4SM904GMMA26MMA_64x64x32_S32S8S8_SS_TNEEEENS4_6LayoutISC_NS5_IJNSA_ILi0EEESQ_SQ_EEEEENS5_IJNS4_10UnderscoreEST_ST_EEEEENS4_13SM90_TMA_LOADENS4_14ComposedLayoutINS4_7SwizzleILi3ELi4ELi3EEENS4_18smem_ptr_flag_bitsILi8EEENSP_INS5_IJNSA_ILi8EEESG_EEENS5_IJSG_SB_EEEEEEEvNS4_8identityESW_S16_vS17_EENS_8epilogue10collective6detail29Sm90TmaWarpSpecializedAdapterINS1A_15DefaultEpilogueIaSI_SI_NS19_6thread17LinearCombinationIaLi1EiiLNS1E_9ScaleType4KindE0ELNS_15FloatRoundStyleE2EaEENS1_15EpilogueDefaultEEEEEvvEEEEvNT_6ParamsE,"",@"SHT_CUDA_INFO"
	.sectionflags	@""
	.align	4


	//----- nvinfo : EIATTR_CUDA_API_VERSION
	.align		4
        /*0000*/ 	.byte	0x04, 0x37
        /*0002*/ 	.short	(.L_21 - .L_20)
.L_20:
        /*0004*/ 	.word	0x00000082


	//----- nvinfo : EIATTR_KPARAM_INFO
	.align		4
.L_21:
        /*0008*/ 	.byte	0x04, 0x17
        /*000a*/ 	.short	(.L_23 - .L_22)
.L_22:
        /*000c*/ 	.word	0x00000000
        /*0010*/ 	.short	0x0000
        /*0012*/ 	.short	0x0070
        /*0014*/ 	.byte	0x00, 0xf0, 0x01, 0x10


	//----- nvinfo : EIATTR_SPARSE_MMA_MASK
	.align		4
.L_23:
        /*0018*/ 	.byte	0x03, 0x50
        /*001a*/ 	.short	0x0000


	//----- nvinfo : EIATTR_MAXREG_COUNT
	.align		4
        /*001c*/ 	.byte	0x03, 0x1b
        /*001e*/ 	.short	0x00a8


	//----- nvinfo : EIATTR_NUM_BARRIERS
	.align		4
        /*0020*/ 	.byte	0x02, 0x4c
        /*0022*/ 	.byte	0x01
	.zero		1


	//----- nvinfo : EIATTR_EXTERNS
	.align		4
        /*0024*/ 	.byte	0x04, 0x0f
        /*0026*/ 	.short	(.L_25 - .L_24)


	//   ....[0]....
	.align		4
.L_24:
        /*0028*/ 	.word	index@(__assertfail)


	//----- nvinfo : EIATTR_ANNOTATIONS
	.align		4
.L_25:
        /*002c*/ 	.byte	0x04, 0x55
        /*002e*/ 	.short	(.L_27 - .L_26)


	//   ....[0]....
.L_26:
        /*0030*/ 	.word	0x00000001
        /*0034*/ 	.byte	0x40, 0x0c, 0x00, 0x00, 0x01, 0x00, 0x00, 0x00, 0x50, 0x3e, 0x00, 0x00, 0x01, 0x00, 0x00, 0x00
        /*0044*/ 	.byte	0x40, 0x4a, 0x00, 0x00


	//----- nvinfo : EIATTR_MERCURY_ISA_VERSION
	.align		4
.L_27:
        /*0048*/ 	.byte	0x03, 0x5f
        /*004a*/ 	.short	0x0101


	//----- nvinfo : EIATTR_INT_WARP_WIDE_INSTR_OFFSETS
	.align		4
        /*004c*/ 	.byte	0x04, 0x31
        /*004e*/ 	.short	(.L_29 - .L_28)


	//   ....[0]....
.L_28:
        /*0050*/ 	.word	0x00000550


	//   ....[1]....
        /*0054*/ 	.word	0x00000570


	//   ....[2]....
        /*0058*/ 	.word	0x000005f0


	//   ....[3]....
        /*005c*/ 	.word	0x00000600


	//   ....[4]....
        /*0060*/ 	.word	0x00000610


	//   ....[5]....
        /*0064*/ 	.word	0x00000630


	//   ....[6]....
        /*0068*/ 	.word	0x000006c0


	//   ....[7]....
        /*006c*/ 	.word	0x000006e0


	//----- nvinfo : EIATTR_COOP_GROUP_MASK_REGIDS
	.align		4
.L_29:
        /*0070*/ 	.byte	0x04, 0x29
        /*0072*/ 	.short	(.L_31 - .L_30)


	//   ....[0]....
.L_30:
        /*0074*/ 	.word	0xffffffff


	//   ....[1]....
        /*0078*/ 	.word	0xffffffff


	//   ....[2]....
        /*007c*/ 	.word	0xffffffff


	//   ....[3]....
        /*0080*/ 	.word	0xffffffff


	//   ....[4]....
        /*0084*/ 	.word	0xffffffff


	//   ....[5]....
        /*0088*/ 	.word	0xffffffff


	//----- nvinfo : EIATTR_COOP_GROUP_INSTR_OFFSETS
	.align		4
.L_31:
        /*008c*/ 	.byte	0x04, 0x28
        /*008e*/ 	.short	(.L_33 - .L_32)


	//   ....[0]....
.L_32:
        /*0090*/ 	.word	0x00000070


	//   ....[1]....
        /*0094*/ 	.word	0x00000080


	//   ....[2]....
        /*0098*/ 	.word	0x00000140


	//   ....[3]....
        /*009c*/ 	.word	0x00000440


	//   ....[4]....
        /*00a0*/ 	.word	0x00000480


	//   ....[5]....
        /*00a4*/ 	.word	0x000004d0


	//----- nvinfo : EIATTR_REG_RECONFIG
	.align		4
.L_33:
        /*00a8*/ 	.byte	0x01, 0x54
	.zero		2


	//----- nvinfo : EIATTR_SYSCALL_OFFSETS
	.align		4
        /*00ac*/ 	.byte	0x04, 0x46
        /*00ae*/ 	.short	(.L_35 - .L_34)


	//   ....[0]....
.L_34:
        /*00b0*/ 	.word	0x00001770


	//----- nvinfo : EIATTR_MBARRIER_INSTR_OFFSETS
	.align		4
.L_35:
        /*00b4*/ 	.byte	0x04, 0x39
        /*00b6*/ 	.short	(.L_37 - .L_36)


	//   ....[0]....
.L_36:
        /*00b8*/ 	.word	0x00000260
        /*00bc*/ 	.word	0x000000ff
        /*00c0*/ 	.word	0x00000000
        /*00c4*/ 	.short	0x0100
        /*00c6*/ 	.byte	0x08
	.zero		1


	//   ....[1]....
        /*00c8*/ 	.word	0x00000270
        /*00cc*/ 	.word	0x000000ff
        /*00d0*/ 	.word	0x00000070
        /*00d4*/ 	.short	0x0100
        /*00d6*/ 	.byte	0x08
	.zero		1


	//   ....[2]....
        /*00d8*/ 	.word	0x00000280
        /*00dc*/ 	.word	0x000000ff
        /*00e0*/ 	.word	0x00000008
        /*00e4*/ 	.short	0x0100
        /*00e6*/ 	.byte	0x08
	.zero		1


	//   ....[3]....
        /*00e8*/ 	.word	0x00000290
        /*00ec*/ 	.word	0x000000ff
        /*00f0*/ 	.word	0x00000078
        /*00f4*/ 	.short	0x0100
        /*00f6*/ 	.byte	0x08
	.zero		1


	//   ....[4]....
        /*00f8*/ 	.word	0x000002a0
        /*00fc*/ 	.word	0x000000ff
        /*0100*/ 	.word	0x00000010
        /*0104*/ 	.short	0x0100
        /*0106*/ 	.byte	0x08
	.zero		1


	//   ....[5]....
        /*0108*/ 	.word	0x000002b0
        /*010c*/ 	.word	0x000000ff
        /*0110*/ 	.word	0x00000080
        /*0114*/ 	.short	0x0100
        /*0116*/ 	.byte	0x08
	.zero		1


	//   ....[6]....
        /*0118*/ 	.word	0x000002c0
        /*011c*/ 	.word	0x000000ff
        /*0120*/ 	.word	0x00000018
        /*0124*/ 	.short	0x0100
        /*0126*/ 	.byte	0x08
	.zero		1


	//   ....[7]....
        /*0128*/ 	.word	0x000002d0
        /*012c*/ 	.word	0x000000ff
        /*0130*/ 	.word	0x00000088
        /*0134*/ 	.short	0x0100
        /*0136*/ 	.byte	0x08
	.zero		1


	//   ....[8]....
        /*0138*/ 	.word	0x000002e0
        /*013c*/ 	.word	0x000000ff
        /*0140*/ 	.word	0x00000020
        /*0144*/ 	.short	0x0100
        /*0146*/ 	.byte	0x08
	.zero		1


	//   ....[9]....
        /*0148*/ 	.word	0x000002f0
        /*014c*/ 	.word	0x000000ff
        /*0150*/ 	.word	0x00000090
        /*0154*/ 	.short	0x0100
        /*0156*/ 	.byte	0x08
	.zero		1


	//   ....[10]....
        /*0158*/ 	.word	0x00000300
        /*015c*/ 	.word	0x000000ff
        /*0160*/ 	.word	0x00000028
        /*0164*/ 	.short	0x0100
        /*0166*/ 	.byte	0x08
	.zero		1


	//   ....[11]....
        /*0168*/ 	.word	0x00000310
        /*016c*/ 	.word	0x000000ff
        /*0170*/ 	.word	0x00000098
        /*0174*/ 	.short	0x0100
        /*0176*/ 	.byte	0x08
	.zero		1


	//   ....[12]....
        /*0178*/ 	.word	0x00000320
        /*017c*/ 	.word	0x000000ff
        /*0180*/ 	.word	0x00000030
        /*0184*/ 	.short	0x0100
        /*0186*/ 	.byte	0x08
	.zero		1


	//   ....[13]....
        /*0188*/ 	.word	0x00000330
        /*018c*/ 	.word	0x000000ff
        /*0190*/ 	.word	0x000000a0
        /*0194*/ 	.short	0x0100
        /*0196*/ 	.byte	0x08
	.zero		1


	//   ....[14]....
        /*0198*/ 	.word	0x00000340
        /*019c*/ 	.word	0x000000ff
        /*01a0*/ 	.word	0x00000038
        /*01a4*/ 	.short	0x0100
        /*01a6*/ 	.byte	0x08
	.zero		1


	//   ....[15]....
        /*01a8*/ 	.word	0x00000350
        /*01ac*/ 	.word	0x000000ff
        /*01b0*/ 	.word	0x000000a8
        /*01b4*/ 	.short	0x0100
        /*01b6*/ 	.byte	0x08
	.zero		1


	//   ....[16]....
        /*01b8*/ 	.word	0x00000360
        /*01bc*/ 	.word	0x000000ff
        /*01c0*/ 	.word	0x00000040
        /*01c4*/ 	.short	0x0100
        /*01c6*/ 	.byte	0x08
	.zero		1


	//   ....[17]....
        /*01c8*/ 	.word	0x00000370
        /*01cc*/ 	.word	0x000000ff
        /*01d0*/ 	.word	0x000000b0
        /*01d4*/ 	.short	0x0100
        /*01d6*/ 	.byte	0x08
	.zero		1


	//   ....[18]....
        /*01d8*/ 	.word	0x00000380
        /*01dc*/ 	.word	0x000000ff
        /*01e0*/ 	.word	0x00000048
        /*01e4*/ 	.short	0x0100
        /*01e6*/ 	.byte	0x08
	.zero		1


	//   ....[19]....
        /*01e8*/ 	.word	0x00000390
        /*01ec*/ 	.word	0x000000ff
        /*01f0*/ 	.word	0x000000b8
        /*01f4*/ 	.short	0x0100
        /*01f6*/ 	.byte	0x08
	.zero		1


	//   ....[20]....
        /*01f8*/ 	.word	0x000003a0
        /*01fc*/ 	.word	0x000000ff
        /*0200*/ 	.word	0x00000050
        /*0204*/ 	.short	0x0100
        /*0206*/ 	.byte	0x08
	.zero		1


	//   ....[21]....
        /*0208*/ 	.word	0x000003b0
        /*020c*/ 	.word	0x000000ff
        /*0210*/ 	.word	0x000000c0
        /*0214*/ 	.short	0x0100
        /*0216*/ 	.byte	0x08
	.zero		1


	//   ....[22]....
        /*0218*/ 	.word	0x000003c0
        /*021c*/ 	.word	0x000000ff
        /*0220*/ 	.word	0x00000058
        /*0224*/ 	.short	0x0100
        /*0226*/ 	.byte	0x08
	.zero		1


	//   ....[23]....
        /*0228*/ 	.word	0x000003d0
        /*022c*/ 	.word	0x000000ff
        /*0230*/ 	.word	0x000000c8
        /*0234*/ 	.short	0x0100
        /*0236*/ 	.byte	0x08
	.zero		1


	//   ....[24]....
        /*0238*/ 	.word	0x000003e0
        /*023c*/ 	.word	0x000000ff
        /*0240*/ 	.word	0x00000060
        /*0244*/ 	.short	0x0100
        /*0246*/ 	.byte	0x08
	.zero		1


	//   ....[25]....
        /*0248*/ 	.word	0x000003f0
        /*024c*/ 	.word	0x000000ff
        /*0250*/ 	.word	0x000000d0
        /*0254*/ 	.short	0x0100
        /*0256*/ 	.byte	0x08
	.zero		1


	//   ....[26]....
        /*0258*/ 	.word	0x00000400
        /*025c*/ 	.word	0x000000ff
        /*0260*/ 	.word	0x00000068
        /*0264*/ 	.short	0x0100
        /*0266*/ 	.byte	0x08
	.zero		1


	//   ....[27]....
        /*0268*/ 	.word	0x00000410
        /*026c*/ 	.word	0x000000ff
        /*0270*/ 	.word	0x000000d8
        /*0274*/ 	.short	0x0100
        /*0276*/ 	.byte	0x08
	.zero		1


	//   ....[28]....
        /*0278*/ 	.word	0x00000720
        /*027c*/ 	.word	0x000000ff
        /*0280*/ 	.word	0x00000110
        /*0284*/ 	.short	0x0100
        /*0286*/ 	.byte	0x08
	.zero		1


	//   ....[29]....
        /*0288*/ 	.word	0x00000790
        /*028c*/ 	.word	0x000000ff
        /*0290*/ 	.word	0x00000118
        /*0294*/ 	.short	0x0100
        /*0296*/ 	.byte	0x08
	.zero		1


	//   ....[30]....
        /*0298*/ 	.word	0x000007b0
        /*029c*/ 	.word	0x000000ff
        /*02a0*/ 	.word	0x000000f0
        /*02a4*/ 	.short	0x0100
        /*02a6*/ 	.byte	0x09
	.zero		1


	//   ....[31]....
        /*02a8*/ 	.word	0x000007c0
        /*02ac*/ 	.word	0x000000ff
        /*02b0*/ 	.word	0x000000f8
        /*02b4*/ 	.short	0x0100
        /*02b6*/ 	.byte	0x09
	.zero		1


	//   ....[32]....
        /*02b8*/ 	.word	0x000007d0
        /*02bc*/ 	.word	0x000000ff
        /*02c0*/ 	.word	0x00000100
        /*02c4*/ 	.short	0x0100
        /*02c6*/ 	.byte	0x09
	.zero		1


	//   ....[33]....
        /*02c8*/ 	.word	0x000007e0
        /*02cc*/ 	.word	0x000000ff
        /*02d0*/ 	.word	0x00000108
        /*02d4*/ 	.short	0x0100
        /*02d6*/ 	.byte	0x09
	.zero		1


	//   ....[34]....
        /*02d8*/ 	.word	0x00001650
        /*02dc*/ 	.word	0x0000003d
        /*02e0*/ 	.word	0x00000000
        /*02e4*/ 	.short	0x010a
        /*02e6*/ 	.byte	0x2a
	.zero		1


	//   ....[35]....
        /*02e8*/ 	.word	0x00001800
        /*02ec*/ 	.word	0x00000003
        /*02f0*/ 	.word	0x00000000
        /*02f4*/ 	.short	0x010a
        /*02f6*/ 	.byte	0x3f
	.zero		1


	//   ....[36]....
        /*02f8*/ 	.word	0x00001840
        /*02fc*/ 	.word	0x00000003
        /*0300*/ 	.word	0x00000000
        /*0304*/ 	.short	0x010a
        /*0306*/ 	.byte	0x3f
	.zero		1


	//   ....[37]....
        /*0308*/ 	.word	0x00001b40
        /*030c*/ 	.word	0x000000ff
        /*0310*/ 	.word	0x00000000
        /*0314*/ 	.short	0x010a
        /*0316*/ 	.byte	0x04
	.zero		1


	//   ....[38]....
        /*0318*/ 	.word	0x00001b80
        /*031c*/ 	.word	0x000000ff
        /*0320*/ 	.word	0x00000000
        /*0324*/ 	.short	0x010a
        /*0326*/ 	.byte	0x04
	.zero		1


	//   ....[39]....
        /*0328*/ 	.word	0x00001de0
        /*032c*/ 	.word	0x000000ff
        /*0330*/ 	.word	0x00000000
        /*0334*/ 	.short	0x0101
        /*0336*/ 	.byte	0x04
	.zero		1


	//   ....[40]....
        /*0338*/ 	.word	0x00001ed0
        /*033c*/ 	.word	0x0000003e
        /*0340*/ 	.word	0x00000000
        /*0344*/ 	.short	0x0101
        /*0346*/ 	.byte	0x2f
	.zero		1


	//   ....[41]....
        /*0348*/ 	.word	0x00001fb0
        /*034c*/ 	.word	0x000000ff
        /*0350*/ 	.word	0x00000000
        /*0354*/ 	.short	0x0101
        /*0356*/ 	.byte	0x06
	.zero		1


	//   ....[42]....
        /*0358*/ 	.word	0x00002060
        /*035c*/ 	.word	0x0000003d
        /*0360*/ 	.word	0x00000010
        /*0364*/ 	.short	0x010a
        /*0366*/ 	.byte	0x2a
	.zero		1


	//   ....[43]....
        /*0368*/ 	.word	0x00003e70
        /*036c*/ 	.word	0x00000040
        /*0370*/ 	.word	0x00000000
        /*0374*/ 	.short	0x0101
        /*0376*/ 	.byte	0x2f
	.zero		1


	//   ....[44]....
        /*0378*/ 	.word	0x000047d0
        /*037c*/ 	.word	0x0000000a
        /*0380*/ 	.word	0x00000070
        /*0384*/ 	.short	0x010a
        /*0386*/ 	.byte	0x3f
	.zero		1


	//   ....[45]....
        /*0388*/ 	.word	0x00004b50
        /*038c*/ 	.word	0x00000008
        /*0390*/ 	.word	0x00000118
        /*0394*/ 	.short	0x0101
        /*0396*/ 	.byte	0x3f
	.zero		1


	//   ....[46]....
        /*0398*/ 	.word	0x000052e0
        /*039c*/ 	.word	0x00000009
        /*03a0*/ 	.word	0x00000000
        /*03a4*/ 	.short	0x010a
        /*03a6*/ 	.byte	0x3f
	.zero		1


	//   ....[47]....
        /*03a8*/ 	.word	0x00005360
        /*03ac*/ 	.word	0x00000008
        /*03b0*/ 	.word	0x00000000
        /*03b4*/ 	.short	0x010a
        /*03b6*/ 	.byte	0x3f
	.zero		1


	//   ....[48]....
        /*03b8*/ 	.word	0x000053f0
        /*03bc*/ 	.word	0x00000009
        /*03c0*/ 	.word	0x00000000
        /*03c4*/ 	.short	0x010a
        /*03c6*/ 	.byte	0x3f
	.zero		1


	//   ....[49]....
        /*03c8*/ 	.word	0x00005480
        /*03cc*/ 	.word	0x00000008
        /*03d0*/ 	.word	0x00000000
        /*03d4*/ 	.short	0x010a
        /*03d6*/ 	.byte	0x3f
	.zero		1


	//   ....[50]....
        /*03d8*/ 	.word	0x00005510
        /*03dc*/ 	.word	0x00000009
        /*03e0*/ 	.word	0x00000000
        /*03e4*/ 	.short	0x010a
        /*03e6*/ 	.byte	0x3f
	.zero		1


	//   ....[51]....
        /*03e8*/ 	.word	0x000055a0
        /*03ec*/ 	.word	0x00000008
        /*03f0*/ 	.word	0x00000000
        /*03f4*/ 	.short	0x010a
        /*03f6*/ 	.byte	0x3f
	.zero		1


	//   ....[52]....
        /*03f8*/ 	.word	0x00005630
        /*03fc*/ 	.word	0x00000009
        /*0400*/ 	.word	0x00000000
        /*0404*/ 	.short	0x010a
        /*0406*/ 	.byte	0x3f
	.zero		1


	//   ....[53]....
        /*0408*/ 	.word	0x000056c0
        /*040c*/ 	.word	0x00000008
        /*0410*/ 	.word	0x00000000
        /*0414*/ 	.short	0x010a
        /*0416*/ 	.byte	0x3f
	.zero		1


	//   ....[54]....
        /*0418*/ 	.word	0x00005750
        /*041c*/ 	.word	0x00000009
        /*0420*/ 	.word	0x00000000
        /*0424*/ 	.short	0x010a
        /*0426*/ 	.byte	0x3f
	.zero		1


	//   ....[55]....
        /*0428*/ 	.word	0x000057e0
        /*042c*/ 	.word	0x00000008
        /*0430*/ 	.word	0x00000000
        /*0434*/ 	.short	0x010a
        /*0436*/ 	.byte	0x3f
	.zero		1


	//   ....[56]....
        /*0438*/ 	.word	0x00005870
        /*043c*/ 	.word	0x00000009
        /*0440*/ 	.word	0x00000000
        /*0444*/ 	.short	0x010a
        /*0446*/ 	.byte	0x3f
	.zero		1


	//   ....[57]....
        /*0448*/ 	.word	0x00005900
        /*044c*/ 	.word	0x00000008
        /*0450*/ 	.word	0x00000000
        /*0454*/ 	.short	0x010a
        /*0456*/ 	.byte	0x3f
	.zero		1


	//   ....[58]....
        /*0458*/ 	.word	0x00005990
        /*045c*/ 	.word	0x0000000b
        /*0460*/ 	.word	0x00000000
        /*0464*/ 	.short	0x010a
        /*0466*/ 	.byte	0x3f
	.zero		1


	//   ....[59]....
        /*0468*/ 	.word	0x00005a20
        /*046c*/ 	.word	0x00000003
        /*0470*/ 	.word	0x00000000
        /*0474*/ 	.short	0x010a
        /*0476*/ 	.byte	0x3f
	.zero		1


	//   ....[60]....
        /*0478*/ 	.word	0x00005a80
        /*047c*/ 	.word	0x0000003f
        /*0480*/ 	.word	0x00000000
        /*0484*/ 	.short	0x010a
        /*0486*/ 	.byte	0x3f
	.zero		1


	//   ....[61]....
        /*0488*/ 	.word	0x00005ad0
        /*048c*/ 	.word	0x00000003
        /*0490*/ 	.word	0x00000000
        /*0494*/ 	.short	0x010a
        /*0496*/ 	.byte	0x3f
	.zero		1


	//   ....[62]....
        /*0498*/ 	.word	0x00005b30
        /*049c*/ 	.word	0x00000004
        /*04a0*/ 	.word	0x00000000
        /*04a4*/ 	.short	0x010a
        /*04a6*/ 	.byte	0x3f
	.zero		1


	//   ....[63]....
        /*04a8*/ 	.word	0x00005b80
        /*04ac*/ 	.word	0x0000003f
        /*04b0*/ 	.word	0x00000010
        /*04b4*/ 	.short	0x010a
        /*04b6*/ 	.byte	0x3f
	.zero		1


	//   ....[64]....
        /*04b8*/ 	.word	0x00005c50
        /*04bc*/ 	.word	0x0000000a
        /*04c0*/ 	.word	0x00000070
        /*04c4*/ 	.short	0x010a
        /*04c6*/ 	.byte	0x3f
	.zero		1


	//   ....[65]....
        /*04c8*/ 	.word	0x00005d20
        /*04cc*/ 	.word	0x00000009
        /*04d0*/ 	.word	0x00000000
        /*04d4*/ 	.short	0x010a
        /*04d6*/ 	.byte	0x3f
	.zero		1


	//   ....[66]....
        /*04d8*/ 	.word	0x00005d70
        /*04dc*/ 	.word	0x00000008
        /*04e0*/ 	.word	0x00000000
        /*04e4*/ 	.short	0x010a
        /*04e6*/ 	.byte	0x3f
	.zero		1


	//   ....[67]....
        /*04e8*/ 	.word	0x00005dc0
        /*04ec*/ 	.word	0x00000009
        /*04f0*/ 	.word	0x00000000
        /*04f4*/ 	.short	0x010a
        /*04f6*/ 	.byte	0x3f
	.zero		1


	//   ....[68]....
        /*04f8*/ 	.word	0x00005e10
        /*04fc*/ 	.word	0x00000008
        /*0500*/ 	.word	0x00000000
        /*0504*/ 	.short	0x010a
        /*0506*/ 	.byte	0x3f
	.zero		1


	//   ....[69]....
        /*0508*/ 	.word	0x00005e60
        /*050c*/ 	.word	0x00000009
        /*0510*/ 	.word	0x00000000
        /*0514*/ 	.short	0x010a
        /*0516*/ 	.byte	0x3f
	.zero		1


	//   ....[70]....
        /*0518*/ 	.word	0x00005eb0
        /*051c*/ 	.word	0x00000008
        /*0520*/ 	.word	0x00000000
        /*0524*/ 	.short	0x010a
        /*0526*/ 	.byte	0x3f
	.zero		1


	//   ....[71]....
        /*0528*/ 	.word	0x00005f00
        /*052c*/ 	.word	0x00000009
        /*0530*/ 	.word	0x00000000
        /*0534*/ 	.short	0x010a
        /*0536*/ 	.byte	0x3f
	.zero		1


	//   ....[72]....
        /*0538*/ 	.word	0x00005f50
        /*053c*/ 	.word	0x00000008
        /*0540*/ 	.word	0x00000000
        /*0544*/ 	.short	0x010a
        /*0546*/ 	.byte	0x3f
	.zero		1


	//   ....[73]....
        /*0548*/ 	.word	0x00005fa0
        /*054c*/ 	.word	0x00000009
        /*0550*/ 	.word	0x00000000
        /*0554*/ 	.short	0x010a
        /*0556*/ 	.byte	0x3f
	.zero		1


	//   ....[74]....
        /*0558*/ 	.word	0x00005ff0
        /*055c*/ 	.word	0x00000008
        /*0560*/ 	.word	0x00000000
        /*0564*/ 	.short	0x010a
        /*0566*/ 	.byte	0x3f
	.zero		1


	//   ....[75]....
        /*0568*/ 	.word	0x00006040
        /*056c*/ 	.word	0x00000009
        /*0570*/ 	.word	0x00000000
        /*0574*/ 	.short	0x010a
        /*0576*/ 	.byte	0x3f
	.zero		1


	//   ....[76]....
        /*0578*/ 	.word	0x00006090
        /*057c*/ 	.word	0x00000008
        /*0580*/ 	.word	0x00000000
        /*0584*/ 	.short	0x010a
        /*0586*/ 	.byte	0x3f
	.zero		1


	//   ....[77]....
        /*0588*/ 	.word	0x000060e0
        /*058c*/ 	.word	0x0000000b
        /*0590*/ 	.word	0x00000000
        /*0594*/ 	.short	0x010a
        /*0596*/ 	.byte	0x3f
	.zero		1


	//----- nvinfo : EIATTR_NUM_MBARRIERS
	.align		4
.L_37:
        /*0598*/ 	.byte	0x03, 0x38
        /*059a*/ 	.short	0x0022


	//----- nvinfo : EIATTR_EXIT_INSTR_OFFSETS
	.align		4
        /*059c*/ 	.byte	0x04, 0x1c
        /*059e*/ 	.short	(.L_39 - .L_38)


	//   ....[0]....
.L_38:
        /*05a0*/ 	.word	0x00001300


	//   ....[1]....
        /*05a4*/ 	.word	0x00001360


	//   ....[2]....
        /*05a8*/ 	.word	0x00004500


	//   ....[3]....
        /*05ac*/ 	.word	0x00004530


	//   ....[4]....
        /*05b0*/ 	.word	0x00005a70


	//----- nvinfo : EIATTR_MAX_THREADS
	.align		4
.L_39:
        /*05b4*/ 	.byte	0x04, 0x05
        /*05b6*/ 	.short	(.L_41 - .L_40)
.L_40:
        /*05b8*/ 	.word	0x00000180
        /*05bc*/ 	.word	0x00000001
        /*05c0*/ 	.word	0x00000001


	//----- nvinfo : EIATTR_CRS_STACK_SIZE
	.align		4
.L_41:
        /*05c4*/ 	.byte	0x04, 0x1e
        /*05c6*/ 	.short	(.L_43 - .L_42)
.L_42:
        /*05c8*/ 	.word	0x00000000


	//----- nvinfo : EIATTR_CBANK_PARAM_SIZE
	.align		4
.L_43:
        /*05cc*/ 	.byte	0x03, 0x19
        /*05ce*/ 	.short	0x0470


	//----- nvinfo : EIATTR_PARAM_CBANK
	.align		4
        /*05d0*/ 	.byte	0x04, 0x0a
        /*05d2*/ 	.short	(.L_45 - .L_44)
	.align		4
.L_44:
        /*05d4*/ 	.word	index@(.nv.constant0._ZN7cutlass13device_kernelINS_4gemm6kernel13GemmUniversalIN4cute5tupleIJiiiiEEENS1_10collective13CollectiveMmaINS1_34MainloopSm90TmaGmmaWarpSpecializedILi14ENS5_IJNS4_1CILi1EEESB_SB_EEENS1_32KernelTmaWarpSpecializedPingpongEEENS5_IJNSA_ILi64EEESF_NSA_ILi128EEEEEEaNS5_IJlSB_lEEEaSI_NS4_8TiledMMAINS4_8MMA_AtomIJNS4_4SM904GMMA26MMA_64x64x32_S32S8S8_SS_TNEEEENS4_6LayoutISC_NS5_IJNSA_ILi0EEESQ_SQ_EEEEENS5_IJNS4_10UnderscoreEST_ST_EEEEENS4_13SM90_TMA_LOADENS4_14ComposedLayoutINS4_7SwizzleILi3ELi4ELi3EEENS4_18smem_ptr_flag_bitsILi8EEENSP_INS5_IJNSA_ILi8EEESG_EEENS5_IJSG_SB_EEEEEEEvNS4_8identityESW_S16_vS17_EENS_8epilogue10collective6detail29Sm90TmaWarpSpecializedAdapterINS1A_15DefaultEpilogueIaSI_SI_NS19_6thread17LinearCombinationIaLi1EiiLNS1E_9ScaleType4KindE0ELNS_15FloatRoundStyleE2EaEENS1_15EpilogueDefaultEEEEEvvEEEEvNT_6ParamsE)
        /*05d8*/ 	.short	0x0210
        /*05da*/ 	.short	0x0470


	//----- nvinfo : EIATTR_SW_WAR
	.align		4
.L_45:
        /*05dc*/ 	.byte	0x04, 0x36
        /*05de*/ 	.short	(.L_47 - .L_46)
.L_46:
        /*05e0*/ 	.word	0x00000008
.L_47:


//--------------------- .nv.callgraph             --------------------------
	.section	.nv.callgraph,"",@"SHT_CUDA_CALLGRAPH"
	.align	4
	.sectionentsize	8
	.align		4
        /*0000*/ 	.word	0x00000000
	.align		4
        /*0004*/ 	.word	0xffffffff
	.align		4
        /*0008*/ 	.word	index@(_ZN7cutlass13device_kernelINS_4gemm6kernel13GemmUniversalIN4cute5tupleIJiiiiEEENS1_10collective13CollectiveMmaINS1_34MainloopSm90TmaGmmaWarpSpecializedILi14ENS5_IJNS4_1CILi1EEESB_SB_EEENS1_32KernelTmaWarpSpecializedPingpongEEENS5_IJNSA_ILi64EEESF_NSA_ILi128EEEEEEaNS5_IJlSB_lEEEaSI_NS4_8TiledMMAINS4_8MMA_AtomIJNS4_4SM904GMMA26MMA_64x64x32_S32S8S8_SS_TNEEEENS4_6LayoutISC_NS5_IJNSA_ILi0EEESQ_SQ_EEEEENS5_IJNS4_10UnderscoreEST_ST_EEEEENS4_13SM90_TMA_LOADENS4_14ComposedLayoutINS4_7SwizzleILi3ELi4ELi3EEENS4_18smem_ptr_flag_bitsILi8EEENSP_INS5_IJNSA_ILi8EEESG_EEENS5_IJSG_SB_EEEEEEEvNS4_8identityESW_S16_vS17_EENS_8epilogue10collective6detail29Sm90TmaWarpSpecializedAdapterINS1A_15DefaultEpilogueIaSI_SI_NS19_6thread17LinearCombinationIaLi1EiiLNS1E_9ScaleType4KindE0ELNS_15FloatRoundStyleE2EaEENS1_15EpilogueDefaultEEEEEvvEEEEvNT_6ParamsE)
	.align		4
        /*000c*/ 	.word	index@(__assertfail)
	.align		4
        /*0010*/ 	.word	0x00000000
	.align		4
        /*0014*/ 	.word	0xfffffffe
	.align		4
        /*0018*/ 	.word	0x00000000
	.align		4
        /*001c*/ 	.word	0xfffffffd
	.align		4
        /*0020*/ 	.word	0x00000000
	.align		4
        /*0024*/ 	.word	0xfffffffc


//--------------------- .nv.constant4             --------------------------
	.section	.nv.constant4,"a",@progbits
	.align	8
	.align		8
.nv.constant4:
        /*0000*/ 	.dword	__assertfail
	.align		8
        /*0008*/ 	.dword	__unnamed_1
	.align		8
        /*0010*/ 	.dword	_ZN40_INTERNAL_f5dcafdd_4_k_cu_2aa7d5b6_287164cuda3std3__45__cpo5beginE
	.align		8
        /*0018*/ 	.dword	_ZN40_INTERNAL_f5dcafdd_4_k_cu_2aa7d5b6_287164cuda3std3__45__cpo3endE
	.align		8
        /*0020*/ 	.dword	_ZN40_INTERNAL_f5dcafdd_4_k_cu_2aa7d5b6_287164cuda3std3__45__cpo6cbeginE
	.align		8
        /*0028*/ 	.dword	_ZN40_INTERNAL_f5dcafdd_4_k_cu_2aa7d5b6_287164cuda3std3__45__cpo4cendE
	.align		8
        /*0030*/ 	.dword	_ZN40_INTERNAL_f5dcafdd_4_k_cu_2aa7d5b6_287164cuda3std3__442_GLOBAL__N__f5dcafdd_4_k_cu_2aa7d5b6_287166ignoreE
	.align		8
        /*0038*/ 	.dword	_ZN40_INTERNAL_f5dcafdd_4_k_cu_2aa7d5b6_287164cuda3std3__419piecewise_constructE
	.align		8
        /*0040*/ 	.dword	_ZN40_INTERNAL_f5dcafdd_4_k_cu_2aa7d5b6_287164cuda3std3__48in_placeE
	.align		8
        /*0048*/ 	.dword	_ZN40_INTERNAL_f5dcafdd_4_k_cu_2aa7d5b6_287164cuda3std6ranges3__45__cpo4swapE
	.align		8
        /*0050*/ 	.dword	_ZN40_INTERNAL_f5dcafdd_4_k_cu_2aa7d5b6_287164cuda3std6ranges3__45__cpo9iter_moveE
	.align		8
        /*0058*/ 	.dword	_ZN40_INTERNAL_f5dcafdd_4_k_cu_2aa7d5b6_287164cute7productE
	.align		8
        /*0060*/ 	.dword	_ZN40_INTERNAL_f5dcafdd_4_k_cu_2aa7d5b6_287164cute1_E
	.align		8
        /*0068*/ 	.dword	$str$22
	.align		8
        /*0070*/ 	.dword	$str$23


//--------------------- .text._ZN7cutlass13device_kernelINS_4gemm6kernel13GemmUniversalIN4cute5tupleIJiiiiEEENS1_10collective13CollectiveMmaINS1_34MainloopSm90TmaGmmaWarpSpecializedILi14ENS5_IJNS4_1CILi1EEESB_SB_EEENS1_32KernelTmaWarpSpecializedPingpongEEENS5_IJNSA_ILi64EEESF_NSA_ILi128EEEEEEaNS5_IJlSB_lEEEaSI_NS4_8TiledMMAINS4_8MMA_AtomIJNS4_4SM904GMMA26MMA_64x64x32_S32S8S8_SS_TNEEEENS4_6LayoutISC_NS5_IJNSA_ILi0EEESQ_SQ_EEEEENS5_IJNS4_10UnderscoreEST_ST_EEEEENS4_13SM90_TMA_LOADENS4_14ComposedLayoutINS4_7SwizzleILi3ELi4ELi3EEENS4_18smem_ptr_flag_bitsILi8EEENSP_INS5_IJNSA_ILi8EEESG_EEENS5_IJSG_SB_EEEEEEEvNS4_8identityESW_S16_vS17_EENS_8epilogue10collective6detail29Sm90TmaWarpSpecializedAdapterINS1A_15DefaultEpilogueIaSI_SI_NS19_6thread17LinearCombinationIaLi1EiiLNS1E_9ScaleType4KindE0ELNS_15FloatRoundStyleE2EaEENS1_15EpilogueDefaultEEEEEvvEEEEvNT_6ParamsE --------------------------
	.section	.text._ZN7cutlass13device_kernelINS_4gemm6kernel13GemmUniversalIN4cute5tupleIJiiiiEEENS1_10collective13CollectiveMmaINS1_34MainloopSm90TmaGmmaWarpSpecializedILi14ENS5_IJNS4_1CILi1EEESB_SB_EEENS1_32KernelTmaWarpSpecializedPingpongEEENS5_IJNSA_ILi64EEESF_NSA_ILi128EEEEEEaNS5_IJlSB_lEEEaSI_NS4_8TiledMMAINS4_8MMA_AtomIJNS4_4SM904GMMA26MMA_64x64x32_S32S8S8_SS_TNEEEENS4_6LayoutISC_NS5_IJNSA_ILi0EEESQ_SQ_EEEEENS5_IJNS4_10UnderscoreEST_ST_EEEEENS4_13SM90_TMA_LOADENS4_14ComposedLayoutINS4_7SwizzleILi3ELi4ELi3EEENS4_18smem_ptr_flag_bitsILi8EEENSP_INS5_IJNSA_ILi8EEESG_EEENS5_IJSG_SB_EEEEEEEvNS4_8identityESW_S16_vS17_EENS_8epilogue10collective6detail29Sm90TmaWarpSpecializedAdapterINS1A_15DefaultEpilogueIaSI_SI_NS19_6thread17LinearCombinationIaLi1EiiLNS1E_9ScaleType4KindE0ELNS_15FloatRoundStyleE2EaEENS1_15EpilogueDefaultEEEEEvvEEEEvNT_6ParamsE,"ax",@progbits
	.align	128
.text._ZN7cutlass13device_kernelINS_4gemm6kernel13GemmUniversalIN4cute5tupleIJiiiiEEENS1_10collective13CollectiveMmaINS1_34MainloopSm90TmaGmmaWarpSpecializedILi14ENS5_IJNS4_1CILi1EEESB_SB_EEENS1_32KernelTmaWarpSpecializedPingpongEEENS5_IJNSA_ILi64EEESF_NSA_ILi128EEEEEEaNS5_IJlSB_lEEEaSI_NS4_8TiledMMAINS4_8MMA_AtomIJNS4_4SM904GMMA26MMA_64x64x32_S32S8S8_SS_TNEEEENS4_6LayoutISC_NS5_IJNSA_ILi0EEESQ_SQ_EEEEENS5_IJNS4_10UnderscoreEST_ST_EEEEENS4_13SM90_TMA_LOADENS4_14ComposedLayoutINS4_7SwizzleILi3ELi4ELi3EEENS4_18smem_ptr_flag_bitsILi8EEENSP_INS5_IJNSA_ILi8EEESG_EEENS5_IJSG_SB_EEEEEEEvNS4_8identityESW_S16_vS17_EENS_8epilogue10collective6detail29Sm90TmaWarpSpecializedAdapterINS1A_15DefaultEpilogueIaSI_SI_NS19_6thread17LinearCombinationIaLi1EiiLNS1E_9ScaleType4KindE0ELNS_15FloatRoundStyleE2EaEENS1_15EpilogueDefaultEEEEEvvEEEEvNT_6ParamsE:
        .type           _ZN7cutlass13device_kernelINS_4gemm6kernel13GemmUniversalIN4cute5tupleIJiiiiEEENS1_10collective13CollectiveMmaINS1_34MainloopSm90TmaGmmaWarpSpecializedILi14ENS5_IJNS4_1CILi1EEESB_SB_EEENS1_32KernelTmaWarpSpecializedPingpongEEENS5_IJNSA_ILi64EEESF_NSA_ILi128EEEEEEaNS5_IJlSB_lEEEaSI_NS4_8TiledMMAINS4_8MMA_AtomIJNS4_4SM904GMMA26MMA_64x64x32_S32S8S8_SS_TNEEEENS4_6LayoutISC_NS5_IJNSA_ILi0EEESQ_SQ_EEEEENS5_IJNS4_10UnderscoreEST_ST_EEEEENS4_13SM90_TMA_LOADENS4_14ComposedLayoutINS4_7SwizzleILi3ELi4ELi3EEENS4_18smem_ptr_flag_bitsILi8EEENSP_INS5_IJNSA_ILi8EEESG_EEENS5_IJSG_SB_EEEEEEEvNS4_8identityESW_S16_vS17_EENS_8epilogue10collective6detail29Sm90TmaWarpSpecializedAdapterINS1A_15DefaultEpilogueIaSI_SI_NS19_6thread17LinearCombinationIaLi1EiiLNS1E_9ScaleType4KindE0ELNS_15FloatRoundStyleE2EaEENS1_15EpilogueDefaultEEEEEvvEEEEvNT_6ParamsE,@function
        .size           _ZN7cutlass13device_kernelINS_4gemm6kernel13GemmUniversalIN4cute5tupleIJiiiiEEENS1_10collective13CollectiveMmaINS1_34MainloopSm90TmaGmmaWarpSpecializedILi14ENS5_IJNS4_1CILi1EEESB_SB_EEENS1_32KernelTmaWarpSpecializedPingpongEEENS5_IJNSA_ILi64EEESF_NSA_ILi128EEEEEEaNS5_IJlSB_lEEEaSI_NS4_8TiledMMAINS4_8MMA_AtomIJNS4_4SM904GMMA26MMA_64x64x32_S32S8S8_SS_TNEEEENS4_6LayoutISC_NS5_IJNSA_ILi0EEESQ_SQ_EEEEENS5_IJNS4_10UnderscoreEST_ST_EEEEENS4_13SM90_TMA_LOADENS4_14ComposedLayoutINS4_7SwizzleILi3ELi4ELi3EEENS4_18smem_ptr_flag_bitsILi8EEENSP_INS5_IJNSA_ILi8EEESG_EEENS5_IJSG_SB_EEEEEEEvNS4_8identityESW_S16_vS17_EENS_8epilogue10collective6detail29Sm90TmaWarpSpecializedAdapterINS1A_15DefaultEpilogueIaSI_SI_NS19_6thread17LinearCombinationIaLi1EiiLNS1E_9ScaleType4KindE0ELNS_15FloatRoundStyleE2EaEENS1_15EpilogueDefaultEEEEEvvEEEEvNT_6ParamsE,(.L_x_158 - _ZN7cutlass13device_kernelINS_4gemm6kernel13GemmUniversalIN4cute5tupleIJiiiiEEENS1_10collective13CollectiveMmaINS1_34MainloopSm90TmaGmmaWarpSpecializedILi14ENS5_IJNS4_1CILi1EEESB_SB_EEENS1_32KernelTmaWarpSpecializedPingpongEEENS5_IJNSA_ILi64EEESF_NSA_ILi128EEEEEEaNS5_IJlSB_lEEEaSI_NS4_8TiledMMAINS4_8MMA_AtomIJNS4_4SM904GMMA26MMA_64x64x32_S32S8S8_SS_TNEEEENS4_6LayoutISC_NS5_IJNSA_ILi0EEESQ_SQ_EEEEENS5_IJNS4_10UnderscoreEST_ST_EEEEENS4_13SM90_TMA_LOADENS4_14ComposedLayoutINS4_7SwizzleILi3ELi4ELi3EEENS4_18smem_ptr_flag_bitsILi8EEENSP_INS5_IJNSA_ILi8EEESG_EEENS5_IJSG_SB_EEEEEEEvNS4_8identityESW_S16_vS17_EENS_8epilogue10collective6detail29Sm90TmaWarpSpecializedAdapterINS1A_15DefaultEpilogueIaSI_SI_NS19_6thread17LinearCombinationIaLi1EiiLNS1E_9ScaleType4KindE0ELNS_15FloatRoundStyleE2EaEENS1_15EpilogueDefaultEEEEEvvEEEEvNT_6ParamsE)
        .other          _ZN7cutlass13device_kernelINS_4gemm6kernel13GemmUniversalIN4cute5tupleIJiiiiEEENS1_10collective13CollectiveMmaINS1_34MainloopSm90TmaGmmaWarpSpecializedILi14ENS5_IJNS4_1CILi1EEESB_SB_EEENS1_32KernelTmaWarpSpecializedPingpongEEENS5_IJNSA_ILi64EEESF_NSA_ILi128EEEEEEaNS5_IJlSB_lEEEaSI_NS4_8TiledMMAINS4_8MMA_AtomIJNS4_4SM904GMMA26MMA_64x64x32_S32S8S8_SS_TNEEEENS4_6LayoutISC_NS5_IJNSA_ILi0EEESQ_SQ_EEEEENS5_IJNS4_10UnderscoreEST_ST_EEEEENS4_13SM90_TMA_LOADENS4_14ComposedLayoutINS4_7SwizzleILi3ELi4ELi3EEENS4_18smem_ptr_flag_bitsILi8EEENSP_INS5_IJNSA_ILi8EEESG_EEENS5_IJSG_SB_EEEEEEEvNS4_8identityESW_S16_vS17_EENS_8epilogue10collective6detail29Sm90TmaWarpSpecializedAdapterINS1A_15DefaultEpilogueIaSI_SI_NS19_6thread17LinearCombinationIaLi1EiiLNS1E_9ScaleType4KindE0ELNS_15FloatRoundStyleE2EaEENS1_15EpilogueDefaultEEEEEvvEEEEvNT_6ParamsE,@"STO_CUDA_ENTRY STV_DEFAULT"
_ZN7cutlass13device_kernelINS_4gemm6kernel13GemmUniversalIN4cute5tupleIJiiiiEEENS1_10collective13CollectiveMmaINS1_34MainloopSm90TmaGmmaWarpSpecializedILi14ENS5_IJNS4_1CILi1EEESB_SB_EEENS1_32KernelTmaWarpSpecializedPingpongEEENS5_IJNSA_ILi64EEESF_NSA_ILi128EEEEEEaNS5_IJlSB_lEEEaSI_NS4_8TiledMMAINS4_8MMA_AtomIJNS4_4SM904GMMA26MMA_64x64x32_S32S8S8_SS_TNEEEENS4_6LayoutISC_NS5_IJNSA_ILi0EEESQ_SQ_EEEEENS5_IJNS4_10UnderscoreEST_ST_EEEEENS4_13SM90_TMA_LOADENS4_14ComposedLayoutINS4_7SwizzleILi3ELi4ELi3EEENS4_18smem_ptr_flag_bitsILi8EEENSP_INS5_IJNSA_ILi8EEESG_EEENS5_IJSG_SB_EEEEEEEvNS4_8identityESW_S16_vS17_EENS_8epilogue10collective6detail29Sm90TmaWarpSpecializedAdapterINS1A_15DefaultEpilogueIaSI_SI_NS19_6thread17LinearCombinationIaLi1EiiLNS1E_9ScaleType4KindE0ELNS_15FloatRoundStyleE2EaEENS1_15EpilogueDefaultEEEEEvvEEEEvNT_6ParamsE:
[----:B------:R-:W0:Y:S02]  /*0000*/  LDC R1, c[0x0][0x28] ;  /* 0x00000a00ff017b82 */ /* 0x000e240000000800 */
[----:B0-----:R-:W-:Y:S01]  /*0010*/  VIADD R1, R1, 0xfffffff8 ;  /* 0xfffffff801017836 */ /* 0x001fe20000000000 */
[----:B------:R-:W0:Y:S01]  /*0020*/  S2R R4, SR_TID.X ;  /* 0x0000000000047919 */ /* 0x000e220000002100 */
[----:B------:R-:W-:Y:S01]  /*0030*/  ELECT P0, URZ, PT ;  /* 0x00000000003f782f */ /* 0x000fe20003800000 */
[----:B------:R-:W-:Y:S01]  /*0040*/  BSSY B0, `(.L_x_0) ;  /* 0x000000f000007945 */ /* 0x000fe20003800000 */
[--C-:B0-----:R-:W-:Y:S02]  /*0050*/  SHF.R.U32.HI R0, RZ, 0x5, R4.reuse ;  /* 0x00000005ff007819 */ /* 0x101fe40000011604 */
[----:B------:R-:W-:-:S03]  /*0060*/  SHF.R.U32.HI R5, RZ, 0x7, R4 ;  /* 0x00000007ff057819 */ /* 0x000fc60000011604 */
[----:B------:R-:W0:Y:S04]  /*0070*/  SHFL.IDX PT, R2, R0, RZ, 0x1f ;  /* 0x00001fff00027589 */ /* 0x000e2800000e0000 */
[----:B------:R1:W2:Y:S01]  /*0080*/  SHFL.IDX PT, R8, R5, RZ, 0x1f ;  /* 0x00001fff05087589 */ /* 0x0002a200000e0000 */
[----:B0-----:R-:W-:-:S13]  /*0090*/  ISETP.NE.OR P0, PT, R2, RZ, !P0 ;  /* 0x000000ff0200720c */ /* 0x001fda0004705670 */
[----:B-12---:R-:W-:Y:S05]  /*00a0*/  @P0 BRA `(.L_x_1) ;  /* 0x0000000000200947 */ /* 0x006fea0003800000 */
[----:B------:R-:W-:Y:S02]  /*00b0*/  ULDC.64 UR4, c[0x0][0x198] ;  /* 0x0000660000047ab9 */ /* 0x000fe40000000a00 */
[----:B------:R-:W-:Y:S02]  /*00c0*/  UIADD3 UR6, UP0, UR4, 0xf0, URZ ;  /* 0x000000f004067890 */ /* 0x000fe4000ff1e03f */
[----:B------:R-:W-:Y:S02]  /*00d0*/  UIADD3 UR4, UP1, UR4, 0x1f0, URZ ;  /* 0x000001f004047890 */ /* 0x000fe4000ff3e03f */
[----:B------:R-:W-:Y:S02]  /*00e0*/  UIADD3.X UR7, URZ, UR5, URZ, UP0, !UPT ;  /* 0x000000053f077290 */ /* 0x000fe400087fe43f */
[----:B------:R-:W-:-:S07]  /*00f0*/  UIADD3.X UR5, URZ, UR5, URZ, UP1, !UPT ;  /* 0x000000053f057290 */ /* 0x000fce0008ffe43f */
[----:B------:R0:W-:Y:S02]  /*0100*/  UTMACCTL.PF [UR6] ;  /* 0x00000000060079b9 */ /* 0x0001e40008040000 */
[----:B------:R0:W-:Y:S02]  /*0110*/  UTMACCTL.PF [UR4] ;  /* 0x00000000040079b9 */ /* 0x0001e40008040000 */
[----:B0-----:R-:W-:Y:S01]  /*0120*/  NOP ;  /* 0x0000000000007918 */ /* 0x001fe20000000000 */
.L_x_1:
[----:B------:R-:W-:Y:S05]  /*0130*/  BSYNC B0 ;  /* 0x0000000000007941 */ /* 0x000fea0003800000 */
.L_x_0:
[----:B------:R-:W0:Y:S02]  /*0140*/  SHFL.IDX PT, R3, R0, RZ, 0x1f ;  /* 0x00001fff00037589 */ /* 0x000e2400000e0000 */
[----:B0-----:R-:W-:-:S13]  /*0150*/  ISETP.NE.AND P0, PT, R3, RZ, PT ;  /* 0x000000ff0300720c */ /* 0x001fda0003f05270 */
[----:B------:R-:W-:Y:S05]  /*0160*/  @P0 BRA `(.L_x_2) ;  /* 0x0000000000b40947 */ /* 0x000fea0003800000 */
[----:B------:R-:W-:Y:S01]  /*0170*/  ELECT P0, URZ, PT ;  /* 0x00000000003f782f */ /* 0x000fe20003800000 */
[----:B------:R-:W-:-:S12]  /*0180*/  BSSY B0, `(.L_x_2) ;  /* 0x000002b000007945 */ /* 0x000fd80003800000 */
[----:B------:R-:W-:Y:S05]  /*0190*/  @!P0 BRA `(.L_x_3) ;  /* 0x0000000000a48947 */ /* 0x000fea0003800000 */
[----:B------:R-:W0:Y:S01]  /*01a0*/  S2UR UR8, SR_CgaCtaId ;  /* 0x00000000000879c3 */ /* 0x000e220000008800 */
[----:B------:R-:W-:Y:S01]  /*01b0*/  UMOV UR4, 0x400 ;  /* 0x0000040000047882 */ /* 0x000fe20000000000 */
[----:B------:R-:W-:Y:S01]  /*01c0*/  UMOV UR5, 0x1 ;  /* 0x0000000100057882 */ /* 0x000fe20000000000 */
[----:B------:R-:W-:Y:S02]  /*01d0*/  UMOV UR6, 0x80 ;  /* 0x0000008000067882 */ /* 0x000fe40000000000 */
[----:B------:R-:W-:-:S04]  /*01e0*/  UIADD3 UR6, -UR6, 0x100000, URZ ;  /* 0x0010000006067890 */ /* 0x000fc8000fffe13f */
[----:B------:R-:W-:Y:S02]  /*01f0*/  USHF.L.U32 UR7, UR6, 0xb, URZ ;  /* 0x0000000b06077899 */ /* 0x000fe4000800063f */
[----:B------:R-:W-:Y:S02]  /*0200*/  USHF.L.U32 UR6, UR6, 0x1, URZ ;  /* 0x0000000106067899 */ /* 0x000fe4000800063f */
[----:B0-----:R-:W-:Y:S02]  /*0210*/  ULEA UR8, UR8, UR4, 0x18 ;  /* 0x0000000408087291 */ /* 0x001fe4000f8ec03f */
[----:B------:R-:W-:-:S04]  /*0220*/  UIADD3 UR4, -UR5, 0x100000, URZ ;  /* 0x0010000005047890 */ /* 0x000fc8000fffe13f */
[----:B------:R-:W-:Y:S02]  /*0230*/  USHF.L.U32 UR5, UR4, 0xb, URZ ;  /* 0x0000000b04057899 */ /* 0x000fe4000800063f */
[----:B------:R-:W-:Y:S01]  /*0240*/  USHF.L.U32 UR4, UR4, 0x1, URZ ;  /* 0x0000000104047899 */ /* 0x000fe2000800063f */
[----:B------:R-:W0:Y:S11]  /*0250*/  FENCE.VIEW.ASYNC.S ;  /* 0x00000000000073c6 */ /* 0x000e360000000000 */
[----:B0-----:R0:W1:Y:S01]  /*0260*/  SYNCS.EXCH.64 URZ, [UR8], UR4 ;  /* 0x00000004083f75b2 */ /* 0x0010620008000100 */
[----:B------:R0:W2:Y:S01]  /*0270*/  SYNCS.EXCH.64 URZ, [UR8+0x70], UR6 ;  /* 0x00007006083f75b2 */ /* 0x0000a20008000100 */
[----:B------:R0:W3:Y:S01]  /*0280*/  SYNCS.EXCH.64 URZ, [UR8+0x8], UR4 ;  /* 0x00000804083f75b2 */ /* 0x0000e20008000100 */
[----:B------:R0:W4:Y:S01]  /*0290*/  SYNCS.EXCH.64 URZ, [UR8+0x78], UR6 ;  /* 0x00007806083f75b2 */ /* 0x0001220008000100 */
[----:B------:R0:W0:Y:S01]  /*02a0*/  SYNCS.EXCH.64 URZ, [UR8+0x10], UR4 ;  /* 0x00001004083f75b2 */ /* 0x0000220008000100 */
        /* <DEDUP_REMOVED lines=23> */
[----:B-1234-:R-:W-:Y:S01]  /*0420*/  NOP ;  /* 0x0000000000007918 */ /* 0x01efe20000000000 */
.L_x_3:
[----:B0-----:R-:W-:Y:S05]  /*0430*/  BSYNC B0 ;  /* 0x0000000000007941 */ /* 0x001fea0003800000 */
.L_x_2:
[----:B------:R-:W0:Y:S01]  /*0440*/  SHFL.IDX PT, R6, R0, RZ, 0x1f ;  /* 0x00001fff00067589 */ /* 0x000e2200000e0000 */
[----:B------:R-:W-:Y:S01]  /*0450*/  ELECT P0, URZ, PT ;  /* 0x00000000003f782f */ /* 0x000fe20003800000 */
[----:B------:R-:W-:Y:S01]  /*0460*/  NOP ;  /* 0x0000000000007918 */ /* 0x000fe20000000000 */
[----:B------:R-:W-:Y:S01]  /*0470*/  ELECT P1, URZ, PT ;  /* 0x00000000003f782f */ /* 0x000fe20003820000 */
[----:B------:R-:W1:Y:S01]  /*0480*/  SHFL.IDX PT, R3, R0, RZ, 0x1f ;  /* 0x00001fff00037589 */ /* 0x000e6200000e0000 */
[----:B------:R-:W-:Y:S01]  /*0490*/  UMOV UR4, 0x20 ;  /* 0x0000002000047882 */ /* 0x000fe20000000000 */
[----:B------:R-:W-:Y:S01]  /*04a0*/  UMOV UR11, 0x80 ;  /* 0x00000080000b7882 */ /* 0x000fe20000000000 */
[----:B------:R-:W-:Y:S01]  /*04b0*/  NOP ;  /* 0x0000000000007918 */ /* 0x000fe20000000000 */
[C---:B------:R-:W-:Y:S01]  /*04c0*/  VIADD R33, R8.reuse, 0xffffffff ;  /* 0xffffffff08217836 */ /* 0x040fe20000000000 */
[----:B------:R-:W2:Y:S01]  /*04d0*/  SHFL.IDX PT, R5, R5, RZ, 0x1f ;  /* 0x00001fff05057589 */ /* 0x000ea200000e0000 */
[----:B------:R-:W-:Y:S01]  /*04e0*/  ULDC.64 UR36, c[0x0][0x208] ;  /* 0x0000820000247ab9 */ /* 0x000fe20000000a00 */
[----:B------:R-:W-:-:S02]  /*04f0*/  ISETP.NE.AND P2, PT, R8, RZ, PT ;  /* 0x000000ff0800720c */ /* 0x000fc40003f45270 */
[----:B------:R-:W-:Y:S02]  /*0500*/  ISETP.GE.U32.AND P3, PT, R33, 0x2, PT ;  /* 0x000000022100780c */ /* 0x000fe40003f66070 */
[----:B0-----:R-:W-:Y:S02]  /*0510*/  ISETP.NE.OR P0, PT, R6, RZ, !P0 ;  /* 0x000000ff0600720c */ /* 0x001fe40004705670 */
[----:B-1----:R-:W-:Y:S02]  /*0520*/  ISETP.NE.OR P1, PT, R3, RZ, !P1 ;  /* 0x000000ff0300720c */ /* 0x002fe40004f25670 */
[----:B------:R-:W-:-:S04]  /*0530*/  SHF.R.S32.HI R3, RZ, 0x1f, R2 ;  /* 0x0000001fff037819 */ /* 0x000fc80000011402 */
[----:B------:R-:W-:-:S05]  /*0540*/  LEA.HI R3, R3, R2, RZ, 0x2 ;  /* 0x0000000203037211 */ /* 0x000fca00078f10ff */
[----:B------:R-:W-:Y:S01]  /*0550*/  VOTEU.ALL UP0, P0 ;  /* 0x00000000003f7886 */ /* 0x000fe20000000000 */
[----:B------:R-:W-:Y:S01]  /*0560*/  LOP3.LUT R3, R3, 0xfffffffc, RZ, 0xc0, !PT ;  /* 0xfffffffc03037812 */ /* 0x000fe200078ec0ff */
[----:B------:R-:W-:-:S03]  /*0570*/  VOTEU.ALL UP1, P1 ;  /* 0x00000000003f7886 */ /* 0x000fc60000820000 */
[----:B------:R-:W0:Y:S01]  /*0580*/  @!UP0 S2UR UR7, SR_CgaCtaId ;  /* 0x00000000000789c3 */ /* 0x000e220000008800 */
[----:B------:R-:W-:Y:S01]  /*0590*/  @!UP0 UMOV UR6, 0x400 ;  /* 0x0000040000068882 */ /* 0x000fe20000000000 */
[----:B------:R-:W-:-:S04]  /*05a0*/  @!UP0 UIADD3 UR4, -UR4, 0x100000, URZ ;  /* 0x0010000004048890 */ /* 0x000fc8000fffe13f */
[----:B------:R-:W-:Y:S02]  /*05b0*/  @!UP0 USHF.L.U32 UR5, UR4, 0xb, URZ ;  /* 0x0000000b04058899 */ /* 0x000fe4000800063f */
[----:B------:R-:W-:Y:S01]  /*05c0*/  @!UP0 USHF.L.U32 UR4, UR4, 0x1, URZ ;  /* 0x0000000104048899 */ /* 0x000fe2000800063f */
[----:B------:R-:W-:Y:S01]  /*05d0*/  IMAD.IADD R0, R2, 0x1, -R3 ;  /* 0x0000000102007824 */ /* 0x000fe200078e0a03 */
[----:B------:R-:W-:Y:S01]  /*05e0*/  @!UP1 UMOV UR9, 0x400 ;  /* 0x0000040000099882 */ /* 0x000fe20000000000 */
[----:B------:R-:W-:Y:S01]  /*05f0*/  VOTEU.ALL UP2, P1 ;  /* 0x00000000003f7886 */ /* 0x000fe20000840000 */
[----:B------:R-:W-:Y:S01]  /*0600*/  VOTEU.ALL UP3, P1 ;  /* 0x00000000003f7886 */ /* 0x000fe20000860000 */
[----:B------:R-:W-:Y:S01]  /*0610*/  VOTEU.ALL UP4, P1 ;  /* 0x00000000003f7886 */ /* 0x000fe20000880000 */
[----:B------:R-:W1:Y:S01]  /*0620*/  @!UP1 S2UR UR10, SR_CgaCtaId ;  /* 0x00000000000a99c3 */ /* 0x000e620000008800 */
[----:B------:R-:W-:Y:S01]  /*0630*/  VOTEU.ALL UP5, P1 ;  /* 0x00000000003f7886 */ /* 0x000fe200008a0000 */
[----:B------:R-:W-:-:S04]  /*0640*/  SHF.R.S32.HI R3, RZ, 0x1f, R4 ;  /* 0x0000001fff037819 */ /* 0x000fc80000011404 */
[----:B------:R-:W-:-:S04]  /*0650*/  LEA.HI R3, R3, R4, RZ, 0x7 ;  /* 0x0000000403037211 */ /* 0x000fc800078f38ff */
[----:B------:R-:W-:-:S05]  /*0660*/  LOP3.LUT R3, R3, 0xffffff80, RZ, 0xc0, !PT ;  /* 0xffffff8003037812 */ /* 0x000fca00078ec0ff */
[----:B------:R-:W-:Y:S01]  /*0670*/  IMAD.IADD R3, R4, 0x1, -R3 ;  /* 0x0000000104037824 */ /* 0x000fe200078e0a03 */
[----:B0-----:R-:W-:Y:S02]  /*0680*/  @!UP0 ULEA UR8, UR7, UR6, 0x18 ;  /* 0x0000000607088291 */ /* 0x001fe4000f8ec03f */
[----:B------:R-:W-:-:S04]  /*0690*/  @!UP1 UIADD3 UR6, -UR11, 0x100000, URZ ;  /* 0x001000000b069890 */ /* 0x000fc8000fffe13f */
[----:B------:R-:W-:Y:S02]  /*06a0*/  @!UP1 USHF.L.U32 UR7, UR6, 0xb, URZ ;  /* 0x0000000b06079899 */ /* 0x000fe4000800063f */
[----:B------:R-:W-:Y:S01]  /*06b0*/  @!UP1 USHF.L.U32 UR6, UR6, 0x1, URZ ;  /* 0x0000000106069899 */ /* 0x000fe2000800063f */
[----:B------:R-:W-:Y:S01]  /*06c0*/  VOTEU.ALL UP0, P0 ;  /* 0x00000000003f7886 */ /* 0x000fe20000000000 */
[----:B-1----:R-:W-:Y:S01]  /*06d0*/  @!UP1 ULEA UR9, UR10, UR9, 0x18 ;  /* 0x000000090a099291 */ /* 0x002fe2000f8ec03f */
[----:B------:R-:W-:Y:S02]  /*06e0*/  VOTEU.ALL UP1, P0 ;  /* 0x00000000003f7886 */ /* 0x000fe40000020000 */
[----:B------:R-:W-:Y:S01]  /*06f0*/  ULDC.64 UR10, c[0x0][0x598] ;  /* 0x00016600000a7ab9 */ /* 0x000fe20000000a00 */
[----:B------:R-:W-:Y:S01]  /*0700*/  ISETP.NE.AND P0, PT, R0, 0x3, PT ;  /* 0x000000030000780c */ /* 0x000fe20003f05270 */
[----:B------:R-:W0:Y:S02]  /*0710*/  FENCE.VIEW.ASYNC.S ;  /* 0x00000000000073c6 */ /* 0x000e240000000000 */
[----:B0-----:R0:W1:Y:S01]  /*0720*/  @!UP0 SYNCS.EXCH.64 URZ, [UR8+0x110], UR4 ;  /* 0x00011004083f85b2 */ /* 0x0010620008000100 */
[----:B------:R-:W-:-:S02]  /*0730*/  ISETP.NE.U32.AND P1, PT, RZ, UR10, PT ;  /* 0x0000000aff007c0c */ /* 0x000fc4000bf25070 */
[----:B------:R-:W-:Y:S02]  /*0740*/  ISETP.EQ.OR P0, PT, R0, RZ, !P0 ;  /* 0x000000ff0000720c */ /* 0x000fe40004702670 */
[----:B------:R-:W-:Y:S02]  /*0750*/  ISETP.NE.AND.EX P1, PT, RZ, UR11, PT, P1 ;  /* 0x0000000bff007c0c */ /* 0x000fe4000bf25310 */
[----:B------:R-:W-:-:S04]  /*0760*/  ISETP.EQ.AND P0, PT, R8, RZ, P0 ;  /* 0x000000ff0800720c */ /* 0x000fc80000702270 */
[----:B------:R-:W-:-:S04]  /*0770*/  SEL R16, RZ, 0x1, !P0 ;  /* 0x00000001ff107807 */ /* 0x000fc80004000000 */
[----:B------:R-:W-:Y:S01]  /*0780*/  SEL R16, R16, 0x2, P3 ;  /* 0x0000000210107807 */ /* 0x000fe20001800000 */
[----:B------:R0:W1:Y:S01]  /*0790*/  @!UP1 SYNCS.EXCH.64 URZ, [UR8+0x118], UR4 ;  /* 0x00011804083f95b2 */ /* 0x0000620008000100 */
[----:B------:R-:W-:Y:S01]  /*07a0*/  NOP ;  /* 0x0000000000007918 */ /* 0x000fe20000000000 */
[----:B------:R0:W1:Y:S01]  /*07b0*/  @!UP2 SYNCS.EXCH.64 URZ, [UR9+0xf0], UR6 ;  /* 0x0000f006093fa5b2 */ /* 0x0000620008000100 */
[----:B------:R0:W1:Y:S01]  /*07c0*/  @!UP3 SYNCS.EXCH.64 URZ, [UR9+0xf8], UR6 ;  /* 0x0000f806093fb5b2 */ /* 0x0000620008000100 */
[----:B------:R0:W1:Y:S01]  /*07d0*/  @!UP4 SYNCS.EXCH.64 URZ, [UR9+0x100], UR6 ;  /* 0x00010006093fc5b2 */ /* 0x0000620008000100 */
[----:B------:R0:W1:Y:S01]  /*07e0*/  @!UP5 SYNCS.EXCH.64 URZ, [UR9+0x108], UR6 ;  /* 0x00010806093fd5b2 */ /* 0x0000620008000100 */
[----:B------:R-:W-:Y:S01]  /*07f0*/  NOP ;  /* 0x0000000000007918 */ /* 0x000fe20000000000 */
[----:B-1----:R-:W-:Y:S06]  /*0800*/  BAR.SYNC.DEFER_BLOCKING 0x0 ;  /* 0x0000000000007b1d */ /* 0x002fec0000010000 */
[----:B0-2---:R-:W-:Y:S05]  /*0810*/  @!P1 BRA `(.L_x_4) ;  /* 0x00000000001c9947 */ /* 0x005fea0003800000 */
[----:B------:R-:W0:Y:S02]  /*0820*/  LDC.64 R6, c[0x0][0x598] ;  /* 0x00016600ff067b82 */ /* 0x000e240000000a00 */
[----:B0-----:R-:W2:Y:S02]  /*0830*/  LDG.E.64 R6, desc[UR36][R6.64] ;  /* 0x0000002406067981 */ /* 0x001ea4000c1e1b00 */
[----:B--2---:R-:W-:-:S04]  /*0840*/  ISETP.NE.U32.AND P0, PT, R6, RZ, PT ;  /* 0x000000ff0600720c */ /* 0x004fc80003f05070 */
[----:B------:R-:W-:-:S13]  /*0850*/  ISETP.NE.AND.EX P0, PT, R7, RZ, PT, P0 ;  /* 0x000000ff0700720c */ /* 0x000fda0003f05300 */
[----:B------:R-:W-:Y:S05]  /*0860*/  @!P0 BRA `(.L_x_4) ;  /* 0x0000000000088947 */ /* 0x000fea0003800000 */
[----:B------:R1:W5:Y:S01]  /*0870*/  LD.E R56, desc[UR36][R6.64] ;  /* 0x0000002406387980 */ /* 0x000362000c101900 */
[----:B------:R-:W-:Y:S05]  /*0880*/  BRA `(.L_x_5) ;  /* 0x0000000000247947 */ /* 0x000fea0003800000 */
.L_x_4:
[----:B------:R-:W-:Y:S02]  /*0890*/  ULDC.64 UR4, c[0x0][0x588] ;  /* 0x0001620000047ab9 */ /* 0x000fe40000000a00 */
[----:B------:R-:W-:-:S04]  /*08a0*/  ISETP.NE.U32.AND P0, PT, RZ, UR4, PT ;  /* 0x00000004ff007c0c */ /* 0x000fc8000bf05070 */
[----:B------:R-:W-:-:S13]  /*08b0*/  ISETP.NE.AND.EX P0, PT, RZ, UR5, PT, P0 ;  /* 0x00000005ff007c0c */ /* 0x000fda000bf05300 */
[----:B------:R-:W-:Y:S05]  /*08c0*/  @!P0 BRA `(.L_x_6) ;  /* 0x00000000000c8947 */ /* 0x000fea0003800000 */
[----:B------:R-:W0:Y:S02]  /*08d0*/  LDC.64 R56, c[0x0][0x588] ;  /* 0x00016200ff387b82 */ /* 0x000e240000000a00 */
[----:B0-----:R0:W5:Y:S01]  /*08e0*/  LDG.E R56, desc[UR36][R56.64] ;  /* 0x0000002438387981 */ /* 0x001162000c1e1900 */
[----:B------:R-:W-:Y:S05]  /*08f0*/  BRA `(.L_x_5) ;  /* 0x0000000000087947 */ /* 0x000fea0003800000 */
.L_x_6:
[----:B------:R-:W-:Y:S02]  /*0900*/  ULDC UR4, c[0x0][0x580] ;  /* 0x0001600000047ab9 */ /* 0x000fe40000000800 */
[----:B------:R-:W-:-:S07]  /*0910*/  IMAD.U32 R56, RZ, RZ, UR4 ;  /* 0x00000004ff387e24 */ /* 0x000fce000f8e00ff */
.L_x_5:
[----:B------:R-:W-:Y:S02]  /*0920*/  ULDC.64 UR4, c[0x0][0x5a0] ;  /* 0x0001680000047ab9 */ /* 0x000fe40000000a00 */
[----:B------:R-:W-:-:S04]  /*0930*/  ISETP.NE.U32.AND P0, PT, RZ, UR4, PT ;  /* 0x00000004ff007c0c */ /* 0x000fc8000bf05070 */
[----:B------:R-:W-:-:S13]  /*0940*/  ISETP.NE.AND.EX P0, PT, RZ, UR5, PT, P0 ;  /* 0x00000005ff007c0c */ /* 0x000fda000bf05300 */
[----:B------:R-:W-:Y:S05]  /*0950*/  @!P0 BRA `(.L_x_7) ;  /* 0x00000000001c8947 */ /* 0x000fea0003800000 */
[----:B-1----:R-:W1:Y:S02]  /*0960*/  LDC.64 R6, c[0x0][0x5a0] ;  /* 0x00016800ff067b82 */ /* 0x002e640000000a00 */
[----:B-1----:R-:W2:Y:S02]  /*0970*/  LDG.E.64 R6, desc[UR36][R6.64] ;  /* 0x0000002406067981 */ /* 0x002ea4000c1e1b00 */
[----:B--2---:R-:W-:-:S04]  /*0980*/  ISETP.NE.U32.AND P0, PT, R6, RZ, PT ;  /* 0x000000ff0600720c */ /* 0x004fc80003f05070 */
[----:B------:R-:W-:-:S13]  /*0990*/  ISETP.NE.AND.EX P0, PT, R7, RZ, PT, P0 ;  /* 0x000000ff0700720c */ /* 0x000fda0003f05300 */
[----:B------:R-:W-:Y:S05]  /*09a0*/  @!P0 BRA `(.L_x_7) ;  /* 0x0000000000088947 */ /* 0x000fea0003800000 */
[----:B0-----:R2:W5:Y:S01]  /*09b0*/  LD.E R57, desc[UR36][R6.64] ;  /* 0x0000002406397980 */ /* 0x001562000c101900 */
[----:B------:R-:W-:Y:S05]  /*09c0*/  BRA `(.L_x_8) ;  /* 0x0000000000247947 */ /* 0x000fea0003800000 */
.L_x_7:
[----:B------:R-:W-:Y:S02]  /*09d0*/  ULDC.64 UR4, c[0x0][0x590] ;  /* 0x0001640000047ab9 */ /* 0x000fe40000000a00 */
[----:B------:R-:W-:-:S04]  /*09e0*/  ISETP.NE.U32.AND P0, PT, RZ, UR4, PT ;  /* 0x00000004ff007c0c */ /* 0x000fc8000bf05070 */
[----:B------:R-:W-:-:S13]  /*09f0*/  ISETP.NE.AND.EX P0, PT, RZ, UR5, PT, P0 ;  /* 0x00000005ff007c0c */ /* 0x000fda000bf05300 */
[----:B------:R-:W-:Y:S05]  /*0a00*/  @!P0 BRA `(.L_x_9) ;  /* 0x00000000000c8947 */ /* 0x000fea0003800000 */
[----:B-1----:R-:W0:Y:S02]  /*0a10*/  LDC.64 R6, c[0x0][0x590] ;  /* 0x00016400ff067b82 */ /* 0x002e240000000a00 */
[----:B0-----:R0:W5:Y:S01]  /*0a20*/  LDG.E R57, desc[UR36][R6.64] ;  /* 0x0000002406397981 */ /* 0x001162000c1e1900 */
[----:B------:R-:W-:Y:S05]  /*0a30*/  BRA `(.L_x_8) ;  /* 0x0000000000087947 */ /* 0x000fea0003800000 */
.L_x_9:
[----:B------:R-:W-:Y:S02]  /*0a40*/  ULDC UR4, c[0x0][0x584] ;  /* 0x0001610000047ab9 */ /* 0x000fe40000000800 */
[----:B0-----:R-:W-:-:S07]  /*0a50*/  IMAD.U32 R57, RZ, RZ, UR4 ;  /* 0x00000004ff397e24 */ /* 0x001fce000f8e00ff */
.L_x_8:
[----:B------:R-:W3:Y:S01]  /*0a60*/  LDC R2, c[0x0][0x65c] ;  /* 0x00019700ff027b82 */ /* 0x000ee20000000800 */
[----:B------:R-:W4:Y:S01]  /*0a70*/  S2R R14, SR_CTAID.Y ;  /* 0x00000000000e7919 */ /* 0x000f220000002600 */
[----:B------:R-:W-:Y:S01]  /*0a80*/  ULDC UR6, c[0x0][0x28c] ;  /* 0x0000a30000067ab9 */ /* 0x000fe20000000800 */
[----:B------:R-:W-:Y:S01]  /*0a90*/  ISETP.NE.AND P0, PT, R8, 0x2, PT ;  /* 0x000000020800780c */ /* 0x000fe20003f05270 */
[----:B------:R-:W-:Y:S01]  /*0aa0*/  UIADD3 UR6, UR6, 0x7f, URZ ;  /* 0x0000007f06067890 */ /* 0x000fe2000fffe03f */
[----:B012---:R-:W0:Y:S01]  /*0ab0*/  S2R R6, SR_CTAID.X ;  /* 0x0000000000067919 */ /* 0x007e220000002500 */
[----:B------:R-:W-:Y:S01]  /*0ac0*/  IMAD.MOV.U32 R7, RZ, RZ, RZ ;  /* 0x000000ffff077224 */ /* 0x000fe200078e00ff */
[----:B------:R-:W-:Y:S01]  /*0ad0*/  UMOV UR38, URZ ;  /* 0x0000003f00267c82 */ /* 0x000fe20008000000 */
[----:B------:R-:W-:Y:S01]  /*0ae0*/  USHF.R.S32.HI UR7, URZ, 0x1f, UR6 ;  /* 0x0000001f3f077899 */ /* 0x000fe20008011406 */
[----:B------:R-:W-:Y:S01]  /*0af0*/  UMOV UR39, URZ ;  /* 0x0000003f00277c82 */ /* 0x000fe20008000000 */
[----:B------:R-:W-:-:S02]  /*0b00*/  ULDC.64 UR8, c[0x0][0x650] ;  /* 0x0001940000087ab9 */ /* 0x000fc40000000a00 */
[----:B------:R-:W-:-:S04]  /*0b10*/  ULEA.HI UR7, UR7, UR6, URZ, 0x7 ;  /* 0x0000000607077291 */ /* 0x000fc8000f8f383f */
[----:B------:R-:W-:Y:S01]  /*0b20*/  USHF.R.S32.HI UR40, URZ, 0x7, UR7 ;  /* 0x000000073f287899 */ /* 0x000fe20008011407 */
[----:B---3--:R-:W-:-:S13]  /*0b30*/  ISETP.NE.AND P1, PT, R2, 0x1, PT ;  /* 0x000000010200780c */ /* 0x008fda0003f25270 */
[----:B------:R-:W0:Y:S01]  /*0b40*/  @P1 LDC R19, c[0x0][0x10] ;  /* 0x00000400ff131b82 */ /* 0x000e220000000800 */
[----:B----4-:R-:W-:Y:S02]  /*0b50*/  @P1 IMAD.MOV.U32 R8, RZ, RZ, R14 ;  /* 0x000000ffff081224 */ /* 0x010fe400078e000e */
[----:B------:R-:W-:Y:S02]  /*0b60*/  @P1 IMAD.MOV.U32 R9, RZ, RZ, RZ ;  /* 0x000000ffff091224 */ /* 0x000fe400078e00ff */
[----:B------:R-:W-:-:S03]  /*0b70*/  @P1 IMAD.MOV.U32 R17, RZ, RZ, RZ ;  /* 0x000000ffff111224 */ /* 0x000fc600078e00ff */
[----:B------:R-:W1:Y:S01]  /*0b80*/  @!P1 LDC R11, c[0x0][0xc] ;  /* 0x00000300ff0b9b82 */ /* 0x000e620000000800 */
[----:B------:R-:W-:Y:S01]  /*0b90*/  ULDC UR4, c[0x0][0xc] ;  /* 0x0000030000047ab9 */ /* 0x000fe20000000800 */
[----:B------:R-:W-:Y:S02]  /*0ba0*/  ULDC UR5, c[0x0][0x10] ;  /* 0x0000040000057ab9 */ /* 0x000fe40000000800 */
[----:B------:R-:W-:-:S04]  /*0bb0*/  UIMAD.WIDE.U32 UR4, UR4, UR5, URZ ;  /* 0x00000005040472a5 */ /* 0x000fc8000f8e003f */
[----:B------:R-:W2:Y:S01]  /*0bc0*/  LDC R2, c[0x0][0x14] ;  /* 0x00000500ff027b82 */ /* 0x000ea20000000800 */
[----:B0-----:R-:W-:-:S04]  /*0bd0*/  @P1 IMAD.WIDE.U32 R18, R6, R19, R8 ;  /* 0x0000001306121225 */ /* 0x001fc800078e0008 */
[----:B------:R-:W-:Y:S02]  /*0be0*/  @P1 IMAD.IADD R17, R19, 0x1, R17 ;  /* 0x0000000113111824 */ /* 0x000fe400078e0211 */
[----:B-1----:R-:W-:-:S04]  /*0bf0*/  @!P1 IMAD.WIDE.U32 R8, R11, R14, R6 ;  /* 0x0000000e0b089225 */ /* 0x002fc800078e0006 */
[----:B------:R-:W-:Y:S02]  /*0c00*/  @!P1 IMAD.MOV.U32 R18, RZ, RZ, R8 ;  /* 0x000000ffff129224 */ /* 0x000fe400078e0008 */
[----:B------:R-:W-:Y:S02]  /*0c10*/  @!P1 IMAD.MOV.U32 R17, RZ, RZ, R9 ;  /* 0x000000ffff119224 */ /* 0x000fe400078e0009 */
[----:B--2---:R-:W-:-:S04]  /*0c20*/  IMAD.WIDE.U32 R12, R2, UR4, RZ ;  /* 0x00000004020c7c25 */ /* 0x004fc8000f8e00ff */
[----:B------:R-:W-:Y:S01]  /*0c30*/  IMAD R23, R2, UR5, RZ ;  /* 0x0000000502177c24 */ /* 0x000fe2000f8e02ff */
[----:B------:R0:W-:Y:S03]  /*0c40*/  STL.64 [R1], R12 ;  /* 0x0000000c01007387 */ /* 0x0001e60000100a00 */
[----:B------:R-:W-:Y:S01]  /*0c50*/  IMAD.IADD R23, R13, 0x1, R23 ;  /* 0x000000010d177824 */ /* 0x000fe200078e0217 */
[----:B------:R-:W-:Y:S06]  /*0c60*/  @P0 BRA `(.L_x_10) ;  /* 0x0000000000240947 */ /* 0x000fec0003800000 */
[----:B------:R-:W-:Y:S01]  /*0c70*/  USHF.R.U32.HI UR4, URZ, 0x1, UR40 ;  /* 0x000000013f047899 */ /* 0x000fe20008011628 */
[----:B------:R-:W-:Y:S01]  /*0c80*/  IADD3 R18, P0, R18, R12, RZ ;  /* 0x0000000c12127210 */ /* 0x000fe20007f1e0ff */
[----:B------:R-:W-:Y:S02]  /*0c90*/  UISETP.GE.U32.AND UP0, UPT, UR40, 0xe, UPT ;  /* 0x0000000e2800788c */ /* 0x000fe4000bf06070 */
[----:B------:R-:W-:Y:S02]  /*0ca0*/  UIMAD.WIDE.U32 UR4, UR4, -0x6db6db6d, URZ ;  /* 0x92492493040478a5 */ /* 0x000fe4000f8e003f */
[----:B------:R-:W-:Y:S01]  /*0cb0*/  IMAD.X R17, R23, 0x1, R17, P0 ;  /* 0x0000000117117824 */ /* 0x000fe200000e0611 */
[----:B------:R-:W-:Y:S01]  /*0cc0*/  UMOV UR39, URZ ;  /* 0x0000003f00277c82 */ /* 0x000fe20008000000 */
[----:B------:R-:W-:-:S04]  /*0cd0*/  USHF.R.U32.HI UR4, URZ, 0x2, UR5 ;  /* 0x000000023f047899 */ /* 0x000fc80008011605 */
[----:B------:R-:W-:Y:S02]  /*0ce0*/  UIMAD UR38, UR4, -0xe, UR40 ;  /* 0xfffffff2042678a4 */ /* 0x000fe4000f8e0228 */
[----:B------:R-:W-:-:S12]  /*0cf0*/  @UP0 ULOP3.LUT UR39, UR4, 0x1, URZ, 0xc0, !UPT ;  /* 0x0000000104270892 */ /* 0x000fd8000f8ec03f */
.L_x_10:
[----:B------:R-:W-:Y:S01]  /*0d00*/  ISETP.GE.U32.AND P0, PT, R18, UR8, PT ;  /* 0x0000000812007c0c */ /* 0x000fe2000bf06070 */
[----:B------:R-:W-:Y:S01]  /*0d10*/  IMAD.MOV.U32 R19, RZ, RZ, -0x1 ;  /* 0xffffffffff137424 */ /* 0x000fe200078e00ff */
[----:B------:R-:W-:Y:S01]  /*0d20*/  PRMT R8, RZ, 0x7610, R8 ;  /* 0x00007610ff087816 */ /* 0x000fe20000000008 */
[----:B------:R-:W-:Y:S01]  /*0d30*/  IMAD.MOV.U32 R22, RZ, RZ, -0x1 ;  /* 0xffffffffff167424 */ /* 0x000fe200078e00ff */
[----:B------:R-:W-:Y:S01]  /*0d40*/  ISETP.GE.U32.AND.EX P0, PT, R17, UR9, PT, P0 ;  /* 0x0000000911007c0c */ /* 0x000fe2000bf06100 */
[----:B------:R-:W-:-:S12]  /*0d50*/  IMAD.MOV.U32 R2, RZ, RZ, -0x1 ;  /* 0xffffffffff027424 */ /* 0x000fd800078e00ff */
[----:B------:R-:W-:Y:S05]  /*0d60*/  @P0 BRA `(.L_x_11) ;  /* 0x00000004005c0947 */ /* 0x000fea0003800000 */
[----:B------:R-:W1:Y:S01]  /*0d70*/  LDC.64 R20, c[0x0][0x628] ;  /* 0x00018a00ff147b82 */ /* 0x000e620000000a00 */
[----:B------:R-:W-:Y:S02]  /*0d80*/  IMAD.MOV.U32 R8, RZ, RZ, R18 ;  /* 0x000000ffff087224 */ /* 0x000fe400078e0012 */
[----:B------:R-:W-:-:S05]  /*0d90*/  IMAD.MOV.U32 R9, RZ, RZ, R17 ;  /* 0x000000ffff097224 */ /* 0x000fca00078e0011 */
[----:B------:R-:W2:Y:S08]  /*0da0*/  LDC R2, c[0x0][0x630] ;  /* 0x00018c00ff027b82 */ /* 0x000eb00000000800 */
[----:B------:R-:W3:Y:S01]  /*0db0*/  LDC.64 R24, c[0x0][0x620] ;  /* 0x00018800ff187b82 */ /* 0x000ee20000000a00 */
[----:B-1----:R-:W-:-:S04]  /*0dc0*/  ISETP.NE.U32.AND P0, PT, R20, RZ, PT ;  /* 0x000000ff1400720c */ /* 0x002fc80003f05070 */
[----:B------:R-:W-:-:S13]  /*0dd0*/  ISETP.NE.AND.EX P0, PT, R21, RZ, PT, P0 ;  /* 0x000000ff1500720c */ /* 0x000fda0003f05300 */
[----:B--23--:R-:W-:Y:S05]  /*0de0*/  @!P0 BRA `(.L_x_12) ;  /* 0x0000000000288947 */ /* 0x00cfea0003800000 */
[----:B0-----:R-:W0:Y:S02]  /*0df0*/  LDC R13, c[0x0][0x634] ;  /* 0x00018d00ff0d7b82 */ /* 0x001e240000000800 */
[----:B0-----:R-:W-:-:S05]  /*0e00*/  IADD3 R13, P0, R18, R13, RZ ;  /* 0x0000000d120d7210 */ /* 0x001fca0007f1e0ff */
[----:B------:R-:W-:-:S04]  /*0e10*/  IMAD.X R15, RZ, RZ, R17, P0 ;  /* 0x000000ffff0f7224 */ /* 0x000fc800000e0611 */
[----:B------:R-:W-:-:S04]  /*0e20*/  IMAD.WIDE.U32 R8, R15, R20, RZ ;  /* 0x000000140f087225 */ /* 0x000fc800078e00ff */
[----:B------:R-:W-:-:S04]  /*0e30*/  IMAD.WIDE.U32 R10, P0, R13, R21, R8 ;  /* 0x000000150d0a7225 */ /* 0x000fc80007800008 */
[----:B------:R-:W-:-:S04]  /*0e40*/  IMAD.WIDE.U32 R8, R13, R20, RZ ;  /* 0x000000140d087225 */ /* 0x000fc800078e00ff */
[----:B------:R-:W-:Y:S01]  /*0e50*/  IMAD.X R13, RZ, RZ, RZ, P0 ;  /* 0x000000ffff0d7224 */ /* 0x000fe200000e06ff */
[----:B------:R-:W-:Y:S01]  /*0e60*/  IADD3 RZ, P0, R9, R10, RZ ;  /* 0x0000000a09ff7210 */ /* 0x000fe20007f1e0ff */
[----:B------:R-:W-:-:S04]  /*0e70*/  IMAD.MOV.U32 R12, RZ, RZ, R11 ;  /* 0x000000ffff0c7224 */ /* 0x000fc800078e000b */
[----:B------:R-:W-:-:S08]  /*0e80*/  IMAD.WIDE.U32.X R8, R15, R21, R12, P0 ;  /* 0x000000150f087225 */ /* 0x000fd000000e040c */
.L_x_12:
[-CC-:B------:R-:W-:Y:S01]  /*0e90*/  SHF.R.U64 R31, R8, R2.reuse, R9.reuse ;  /* 0x00000002081f7219 */ /* 0x180fe20000001209 */
[----:B0-----:R-:W0:Y:S01]  /*0ea0*/  LDC R12, c[0x0][0x618] ;  /* 0x00018600ff0c7b82 */ /* 0x001e220000000800 */
[----:B------:R-:W-:Y:S01]  /*0eb0*/  SHF.R.U32.HI R7, RZ, R2, R9 ;  /* 0x00000002ff077219 */ /* 0x000fe20000011609 */
[----:B------:R-:W-:Y:S01]  /*0ec0*/  ULDC UR4, c[0x0][0x150] ;  /* 0x0000540000047ab9 */ /* 0x000fe20000000800 */
[----:B------:R-:W-:Y:S01]  /*0ed0*/  IADD3 R11, P0, RZ, -R31, RZ ;  /* 0x8000001fff0b7210 */ /* 0x000fe20007f1e0ff */
[----:B------:R-:W-:Y:S01]  /*0ee0*/  IMAD.MOV.U32 R19, RZ, RZ, R17 ;  /* 0x000000ffff137224 */ /* 0x000fe200078e0011 */
[----:B------:R-:W-:-:S03]  /*0ef0*/  I2FP.F32.U32 R2, R6 ;  /* 0x0000000600027245 */ /* 0x000fc60000201000 */
[----:B------:R-:W1:Y:S01]  /*0f00*/  LDC.64 R26, c[0x0][0x640] ;  /* 0x00019000ff1a7b82 */ /* 0x000e620000000a00 */
[----:B------:R-:W-:Y:S02]  /*0f10*/  IMAD.X R13, RZ, RZ, ~R7, P0 ;  /* 0x000000ffff0d7224 */ /* 0x000fe400000e0e07 */
[----:B------:R-:W-:Y:S01]  /*0f20*/  FMUL R2, R2, UR4 ;  /* 0x0000000402027c20 */ /* 0x000fe20008400000 */
[----:B------:R-:W-:Y:S01]  /*0f30*/  IMAD.WIDE.U32 R8, R11, R24, R18 ;  /* 0x000000180b087225 */ /* 0x000fe200078e0012 */
[----:B------:R-:W-:-:S03]  /*0f40*/  ULDC UR4, c[0x0][0x154] ;  /* 0x0000550000047ab9 */ /* 0x000fc60000000800 */
[----:B------:R-:W-:Y:S01]  /*0f50*/  IMAD R10, R13, R24, RZ ;  /* 0x000000180d0a7224 */ /* 0x000fe200078e02ff */
[----:B------:R-:W2:Y:S01]  /*0f60*/  LDC R7, c[0x0][0x144] ;  /* 0x00005100ff077b82 */ /* 0x000ea20000000800 */
[----:B------:R-:W3:Y:S02]  /*0f70*/  F2I.U32.TRUNC.NTZ R2, R2 ;  /* 0x0000000200027305 */ /* 0x000ee4000020f000 */
[----:B------:R-:W-:-:S04]  /*0f80*/  IMAD R11, R11, R25, R10 ;  /* 0x000000190b0b7224 */ /* 0x000fc800078e020a */
[----:B------:R-:W-:Y:S01]  /*0f90*/  IMAD.IADD R9, R9, 0x1, R11 ;  /* 0x0000000109097824 */ /* 0x000fe200078e020b */
[----:B------:R-:W4:Y:S01]  /*0fa0*/  LDC R22, c[0x0][0x608] ;  /* 0x00018200ff167b82 */ /* 0x000f220000000800 */
[----:B------:R-:W-:-:S03]  /*0fb0*/  IMAD.MOV.U32 R11, RZ, RZ, -0x1 ;  /* 0xffffffffff0b7424 */ /* 0x000fc600078e00ff */
[--C-:B0-----:R-:W-:Y:S02]  /*0fc0*/  SHF.R.U64 R20, R8, R12, R9.reuse ;  /* 0x0000000c08147219 */ /* 0x101fe40000001209 */
[----:B------:R-:W-:Y:S02]  /*0fd0*/  I2FP.F32.U32 R8, R14 ;  /* 0x0000000e00087245 */ /* 0x000fe40000201000 */
[----:B------:R-:W0:Y:S01]  /*0fe0*/  LDC R24, c[0x0][0x658] ;  /* 0x00019600ff187b82 */ /* 0x000e220000000800 */
[----:B-1----:R-:W-:Y:S01]  /*0ff0*/  ISETP.NE.U32.AND P0, PT, R26, RZ, PT ;  /* 0x000000ff1a00720c */ /* 0x002fe20003f05070 */
[----:B---3--:R-:W-:Y:S02]  /*1000*/  IMAD.MOV R10, RZ, RZ, -R2 ;  /* 0x000000ffff0a7224 */ /* 0x008fe400078e0a02 */
[----:B------:R-:W-:Y:S01]  /*1010*/  FMUL R8, R8, UR4 ;  /* 0x0000000408087c20 */ /* 0x000fe20008400000 */
[----:B------:R-:W-:Y:S02]  /*1020*/  SHF.R.U32.HI R9, RZ, R12, R9 ;  /* 0x0000000cff097219 */ /* 0x000fe40000011609 */
[----:B------:R-:W-:Y:S01]  /*1030*/  ISETP.NE.AND.EX P0, PT, R27, RZ, PT, P0 ;  /* 0x000000ff1b00720c */ /* 0x000fe20003f05300 */
[----:B------:R1:W3:Y:S01]  /*1040*/  F2I.U32.TRUNC.NTZ R15, R8 ;  /* 0x00000008000f7305 */ /* 0x0002e2000020f000 */
[----:B------:R-:W1:Y:S01]  /*1050*/  LDC R19, c[0x0][0x148] ;  /* 0x00005200ff137b82 */ /* 0x000e620000000800 */
[----:B--2---:R-:W-:-:S07]  /*1060*/  IMAD R2, R7, R10, R6 ;  /* 0x0000000a07027224 */ /* 0x004fce00078e0206 */
[----:B------:R-:W2:Y:S01]  /*1070*/  LDC R25, c[0x0][0x600] ;  /* 0x00018000ff197b82 */ /* 0x000ea20000000800 */
[-CC-:B----4-:R-:W-:Y:S02]  /*1080*/  SHF.R.U64 R32, R20, R22.reuse, R9.reuse ;  /* 0x0000001614207219 */ /* 0x190fe40000001209 */
[----:B------:R-:W-:Y:S01]  /*1090*/  SHF.R.U32.HI R7, RZ, R22, R9 ;  /* 0x00000016ff077219 */ /* 0x000fe20000011609 */
[----:B------:R-:W-:-:S04]  /*10a0*/  IMAD.MOV.U32 R9, RZ, RZ, 0x1 ;  /* 0x00000001ff097424 */ /* 0x000fc800078e00ff */
[----:B------:R-:W4:Y:S01]  /*10b0*/  LDC R28, c[0x0][0x648] ;  /* 0x00019200ff1c7b82 */ /* 0x000f220000000800 */
[-C--:B0-----:R-:W-:Y:S02]  /*10c0*/  SHF.L.U32 R6, R11, R24.reuse, RZ ;  /* 0x000000180b067219 */ /* 0x081fe400000006ff */
[--C-:B------:R-:W-:Y:S02]  /*10d0*/  SHF.R.U64 R22, R32, R24, R7.reuse ;  /* 0x0000001820167219 */ /* 0x100fe40000001207 */
[----:B------:R-:W-:Y:S02]  /*10e0*/  LOP3.LUT R13, RZ, R6, RZ, 0x33, !PT ;  /* 0x00000006ff0d7212 */ /* 0x000fe400078e33ff */
[-C--:B------:R-:W-:Y:S01]  /*10f0*/  SHF.R.U32.HI R7, RZ, R24.reuse, R7 ;  /* 0x00000018ff077219 */ /* 0x080fe20000011607 */
[----:B------:R-:W0:Y:S01]  /*1100*/  LDC R29, c[0x0][0x638] ;  /* 0x00018e00ff1d7b82 */ /* 0x000e220000000800 */
[----:B------:R-:W-:Y:S01]  /*1110*/  SHF.L.U32 R12, R9, R24, RZ ;  /* 0x00000018090c7219 */ /* 0x000fe200000006ff */
[----:B------:R-:W-:-:S06]  /*1120*/  IMAD.MOV.U32 R6, RZ, RZ, R22 ;  /* 0x000000ffff067224 */ /* 0x000fcc00078e0016 */
[----:B------:R-:W0:Y:S01]  /*1130*/  LDC R30, c[0x0][0x610] ;  /* 0x00018400ff1e7b82 */ /* 0x000e220000000800 */
[----:B-1-3--:R-:W-:Y:S05]  /*1140*/  @!P0 BRA `(.L_x_13) ;  /* 0x0000000000288947 */ /* 0x00afea0003800000 */
[----:B------:R-:W1:Y:S02]  /*1150*/  LDC R11, c[0x0][0x64c] ;  /* 0x00019300ff0b7b82 */ /* 0x000e640000000800 */
[----:B-1----:R-:W-:-:S05]  /*1160*/  IADD3 R11, P0, R22, R11, RZ ;  /* 0x0000000b160b7210 */ /* 0x002fca0007f1e0ff */
        /* <DEDUP_REMOVED lines=8> */
.L_x_13:
[----:B----4-:R-:W-:Y:S01]  /*11f0*/  SHF.R.U64 R6, R6, R28, R7 ;  /* 0x0000001c06067219 */ /* 0x010fe20000001207 */
[----:B--2---:R-:W-:Y:S01]  /*1200*/  VIADD R7, R25, 0xffffffff ;  /* 0xffffffff19077836 */ /* 0x004fe20000000000 */
[----:B------:R-:W-:Y:S01]  /*1210*/  LOP3.LUT R13, R32, R13, RZ, 0xc0, !PT ;  /* 0x0000000d200d7212 */ /* 0x000fe200078ec0ff */
[----:B------:R-:W-:Y:S02]  /*1220*/  IMAD.MOV R15, RZ, RZ, -R15 ;  /* 0x000000ffff0f7224 */ /* 0x000fe400078e0a0f */
[----:B------:R-:W-:Y:S01]  /*1230*/  IMAD.MOV R8, RZ, RZ, -R6 ;  /* 0x000000ffff087224 */ /* 0x000fe200078e0a06 */
[----:B------:R-:W-:Y:S01]  /*1240*/  LOP3.LUT R7, R20, R7, RZ, 0xc0, !PT ;  /* 0x0000000714077212 */ /* 0x000fe200078ec0ff */
[----:B------:R-:W-:Y:S02]  /*1250*/  IMAD R13, R12, R6, R13 ;  /* 0x000000060c0d7224 */ /* 0x000fe400078e020d */
[----:B------:R-:W-:Y:S02]  /*1260*/  @P1 IMAD R2, R19, R15, R14 ;  /* 0x0000000f13021224 */ /* 0x000fe400078e020e */
[----:B0-----:R-:W-:-:S02]  /*1270*/  IMAD R6, R8, R29, R22 ;  /* 0x0000001d08067224 */ /* 0x001fc400078e0216 */
[----:B------:R-:W-:Y:S02]  /*1280*/  IMAD R2, R13, R30, R2 ;  /* 0x0000001e0d027224 */ /* 0x000fe400078e0202 */
[----:B------:R-:W-:Y:S02]  /*1290*/  IMAD R19, R6, R25, R7 ;  /* 0x0000001906137224 */ /* 0x000fe400078e0207 */
[----:B------:R-:W-:-:S03]  /*12a0*/  IMAD.MOV.U32 R8, RZ, RZ, 0x1 ;  /* 0x00000001ff087424 */ /* 0x000fc600078e00ff */
[----:B------:R-:W-:Y:S02]  /*12b0*/  SEL R22, R19, R2, !P1 ;  /* 0x0000000213167207 */ /* 0x000fe40004800000 */
[----:B------:R-:W-:Y:S01]  /*12c0*/  SEL R19, R2, R19, !P1 ;  /* 0x0000001302137207 */ /* 0x000fe20004800000 */
[----:B------:R-:W-:-:S07]  /*12d0*/  IMAD.MOV.U32 R2, RZ, RZ, R31 ;  /* 0x000000ffff027224 */ /* 0x000fce00078e001f */
.L_x_11:
[----:B------:R-:W-:Y:S05]  /*12e0*/  @!P2 BRA `(.L_x_14) ;  /* 0x000000300088a947 */ /* 0x000fea0003800000 */
[----:B------:R-:W-:-:S13]  /*12f0*/  ISETP.GT.U32.AND P0, PT, R33, 0x1, PT ;  /* 0x000000012100780c */ /* 0x000fda0003f04070 */
[----:B------:R-:W-:Y:S05]  /*1300*/  @P0 EXIT ;  /* 0x000000000000094d */ /* 0x000fea0003800000 */
.L_x_15:
[----:B------:R-:W-:-:S08]  /*1310*/  NOP ;  /* 0x0000000000007918 */ /* 0x000fd00000000000 */
[----:B------:R-:W1:Y:S02]  /*1320*/  USETMAXREG.TRY_ALLOC.CTAPOOL UP0, 0xe8 ;  /* 0x000000e8000079c8 */ /* 0x000e640008000600 */
[----:B-1----:R-:W-:-:S13]  /*1330*/  PLOP3.LUT P0, PT, PT, PT, UP0, 0x80, 0x0 ;  /* 0x000000000000781c */ /* 0x002fda0003f0f008 */
[----:B------:R-:W-:Y:S05]  /*1340*/  @!P0 BRA `(.L_x_15) ;  /* 0xfffffffc00f08947 */ /* 0x000fea000383ffff */
[----:B------:R-:W-:-:S13]  /*1350*/  LOP3.LUT P0, RZ, R8, 0xff, RZ, 0xc0, !PT ;  /* 0x000000ff08ff7812 */ /* 0x000fda000780c0ff */
[----:B------:R-:W-:Y:S05]  /*1360*/  @!P0 EXIT ;  /* 0x000000000000894d */ /* 0x000fea0003800000 */
[----:B------:R-:W1:Y:S01]  /*1370*/  S2UR UR4, SR_CgaCtaId ;  /* 0x00000000000479c3 */ /* 0x000e620000008800 */
[----:B------:R-:W-:Y:S01]  /*1380*/  VIADD R6, R5, 0xffffffff ;  /* 0xffffffff05067836 */ /* 0x000fe20000000000 */
[----:B------:R-:W-:Y:S01]  /*1390*/  SHF.R.S32.HI R0, RZ, 0x1f, R3 ;  /* 0x0000001fff007819 */ /* 0x000fe20000011403 */
[----:B------:R-:W-:Y:S01]  /*13a0*/  UMOV UR41, 0x400 ;  /* 0x0000040000297882 */ /* 0x000fe20000000000 */
[----:B------:R-:W-:Y:S02]  /*13b0*/  UISETP.LT.AND UP0, UPT, UR40, 0x1, UPT ;  /* 0x000000012800788c */ /* 0x000fe4000bf01270 */
[----:B------:R-:W-:Y:S01]  /*13c0*/  R2UR UR42, R6 ;  /* 0x00000000062a72ca */ /* 0x000fe200000e0000 */
[----:B------:R-:W-:Y:S01]  /*13d0*/  ULDC UR6, c[0x0][0x284] ;  /* 0x0000a10000067ab9 */ /* 0x000fe20000000800 */
[CC--:B------:R-:W-:Y:S01]  /*13e0*/  LEA.HI R4, R0.reuse, R3.reuse, RZ, 0x2 ;  /* 0x0000000300047211 */ /* 0x0c0fe200078f10ff */
[----:B------:R-:W-:Y:S01]  /*13f0*/  USEL UR43, UR40, 0x1, UP0 ;  /* 0x00000001282b7887 */ /* 0x000fe20008000000 */
[----:B------:R-:W-:Y:S01]  /*1400*/  LEA.HI R0, R0, R3, RZ, 0x5 ;  /* 0x0000000300007211 */ /* 0x000fe200078f28ff */
[----:B------:R-:W-:Y:S01]  /*1410*/  USHF.L.U32 UR46, UR40, 0x1, URZ ;  /* 0x00000001282e7899 */ /* 0x000fe2000800063f */
[--C-:B------:R-:W-:Y:S01]  /*1420*/  SHF.R.S32.HI R58, RZ, 0x2, R4.reuse ;  /* 0x00000002ff3a7819 */ /* 0x100fe20000011404 */
[----:B------:R-:W-:Y:S01]  /*1430*/  UIADD3 UR43, -UR43, UR40, URZ ;  /* 0x000000282b2b7290 */ /* 0x000fe2000fffe13f */
[----:B------:R-:W-:-:S02]  /*1440*/  SHF.R.S32.HI R5, RZ, 0x1f, R4 ;  /* 0x0000001fff057819 */ /* 0x000fc40000011404 */
[----:B------:R-:W-:Y:S02]  /*1450*/  LOP3.LUT R60, R4, 0xfffffffc, RZ, 0xc0, !PT ;  /* 0xfffffffc043c7812 */ /* 0x000fe400078ec0ff */
[----:B------:R-:W-:Y:S01]  /*1460*/  LEA.HI R5, R5, R58, RZ, 0x3 ;  /* 0x0000003a05057211 */ /* 0x000fe200078f18ff */
[----:B------:R-:W-:Y:S01]  /*1470*/  USHF.L.U32 UR42, UR42, 0x3, URZ ;  /* 0x000000032a2a7899 */ /* 0x000fe2000800063f */
[----:B------:R-:W-:Y:S01]  /*1480*/  ISETP.NE.AND P0, PT, R6, RZ, PT ;  /* 0x000000ff0600720c */ /* 0x000fe20003f05270 */
[----:B------:R-:W-:Y:S01]  /*1490*/  IMAD.IADD R60, R3, 0x1, -R60 ;  /* 0x00000001033c7824 */ /* 0x000fe200078e0a3c */
[----:B------:R-:W-:Y:S01]  /*14a0*/  LOP3.LUT R5, R5, 0xfffffff8, RZ, 0xc0, !PT ;  /* 0xfffffff805057812 */ /* 0x000fe200078ec0ff */
[----:B-1----:R-:W-:Y:S02]  /*14b0*/  ULEA UR41, UR4, UR41, 0x18 ;  /* 0x0000002904297291 */ /* 0x002fe4000f8ec03f */
[----:B------:R-:W-:Y:S01]  /*14c0*/  IMAD.U32 R62, RZ, RZ, UR42 ;  /* 0x0000002aff3e7e24 */ /* 0x000fe2000f8e00ff */
[----:B------:R-:W-:Y:S01]  /*14d0*/  SEL R67, RZ, 0x1, P0 ;  /* 0x00000001ff437807 */ /* 0x000fe20000000000 */
[----:B------:R-:W-:Y:S01]  /*14e0*/  IMAD.IADD R58, R58, 0x1, -R5 ;  /* 0x000000013a3a7824 */ /* 0x000fe200078e0a05 */
[----:B------:R-:W-:Y:S01]  /*14f0*/  UIADD3 UR47, UR41, 0xf0, URZ ;  /* 0x000000f0292f7890 */ /* 0x000fe2000fffe03f */
[----:B------:R-:W-:Y:S01]  /*1500*/  SHF.R.S32.HI R5, RZ, 0x5, R0 ;  /* 0x00000005ff057819 */ /* 0x000fe20000011400 */
[----:B------:R-:W-:Y:S01]  /*1510*/  UIADD3 UR4, UR41, 0x200, URZ ;  /* 0x0000020029047890 */ /* 0x000fe2000fffe03f */
[C---:B------:R-:W-:Y:S01]  /*1520*/  LOP3.LUT R64, R62.reuse, 0x8, RZ, 0xc0, !PT ;  /* 0x000000083e407812 */ /* 0x040fe200078ec0ff */
[----:B------:R-:W-:Y:S01]  /*1530*/  UIADD3 UR5, UR41, 0x1c200, URZ ;  /* 0x0001c20029057890 */ /* 0x000fe2000fffe03f */
[--C-:B------:R-:W-:Y:S01]  /*1540*/  SHF.R.S32.HI R59, RZ, 0x1f, R58.reuse ;  /* 0x0000001fff3b7819 */ /* 0x100fe2000001143a */
[----:B------:R-:W-:Y:S01]  /*1550*/  USHF.R.U32.HI UR4, URZ, 0x4, UR4 ;  /* 0x000000043f047899 */ /* 0x000fe20008011604 */
[C-C-:B------:R-:W-:Y:S01]  /*1560*/  IMAD R65, R5.reuse, -0x10, -R58.reuse ;  /* 0xfffffff005417824 */ /* 0x140fe200078e0a3a */
[----:B------:R-:W-:Y:S01]  /*1570*/  USHF.R.U32.HI UR5, URZ, 0x4, UR5 ;  /* 0x000000043f057899 */ /* 0x000fe20008011605 */
[----:B------:R-:W-:Y:S01]  /*1580*/  IMAD.U32 R61, RZ, RZ, UR47 ;  /* 0x0000002fff3d7e24 */ /* 0x000fe2000f8e00ff */
[----:B------:R-:W-:Y:S01]  /*1590*/  ULOP3.LUT UR4, UR4, 0x3fff, URZ, 0xc0, !UPT ;  /* 0x00003fff04047892 */ /* 0x000fe2000f8ec03f */
[----:B------:R-:W-:Y:S01]  /*15a0*/  IMAD.WIDE R58, R5, 0x10, R58 ;  /* 0x00000010053a7825 */ /* 0x000fe200078e023a */
[----:B------:R-:W-:Y:S01]  /*15b0*/  ULOP3.LUT UR5, UR5, 0x3fff, URZ, 0xc0, !UPT ;  /* 0x00003fff05057892 */ /* 0x000fe2000f8ec03f */
[----:B------:R-:W-:Y:S01]  /*15c0*/  LOP3.LUT R62, R62, 0x8, RZ, 0xc, !PT ;  /* 0x000000083e3e7812 */ /* 0x000fe200078e0cff */
[----:B------:R-:W-:Y:S01]  /*15d0*/  ULOP3.LUT UR44, UR4, 0x10000, URZ, 0xfc, !UPT ;  /* 0x00010000042c7892 */ /* 0x000fe2000f8efc3f */
[----:B------:R-:W-:Y:S01]  /*15e0*/  VIADD R63, R61, UR42 ;  /* 0x0000002a3d3f7c36 */ /* 0x000fe20008000000 */
[----:B------:R-:W-:Y:S01]  /*15f0*/  LOP3.LUT R64, R64, 0x18, RZ, 0x3c, !PT ;  /* 0x0000001840407812 */ /* 0x000fe200078e3cff */
[----:B------:R-:W-:Y:S01]  /*1600*/  VIADD R65, R65, UR6 ;  /* 0x0000000641417c36 */ /* 0x000fe20008000000 */
[----:B------:R-:W-:-:S12]  /*1610*/  ULOP3.LUT UR45, UR5, 0x10000, URZ, 0xfc, !UPT ;  /* 0x00010000052d7892 */ /* 0x000fd8000f8efc3f */
.L_x_103:
[----:B------:R-:W-:Y:S01]  /*1620*/  SHF.L.U32 R0, R67, 0x1f, RZ ;  /* 0x0000001f43007819 */ /* 0x000fe200000006ff */
[----:B------:R-:W-:Y:S02]  /*1630*/  ULDC UR4, c[0x0][0x28c] ;  /* 0x0000a30000047ab9 */ /* 0x000fe40000000800 */
[----:B------:R-:W-:Y:S01]  /*1640*/  ISETP.LT.AND P1, PT, RZ, UR4, PT ;  /* 0x00000004ff007c0c */ /* 0x000fe2000bf21270 */
[----:B-1----:R-:W1:Y:S02]  /*1650*/  SYNCS.PHASECHK.TRANS64.TRYWAIT P0, [R61+UR42], R0 ;  /* 0x000000003d0075a7 */ /* 0x002e64000800016a */
[----:B-1-34-:R-:W-:Y:S10]  /*1660*/  @!P0 BRA `(.L_x_16) ;  /* 0x0000004400048947 */ /* 0x01aff40003800000 */
.L_x_135:
[----:B------:R-:W-:Y:S05]  /*1670*/  @P1 BRA `(.L_x_17) ;  /* 0x0000000000401947 */ /* 0x000fea0003800000 */
[----:B-1----:R-:W-:Y:S01]  /*1680*/  MOV R0, 0x0 ;  /* 0x0000000000007802 */ /* 0x002fe20000000f00 */
[----:B------:R-:W-:Y:S01]  /*1690*/  ULDC.64 UR4, c[0x4][0x68] ;  /* 0x01001a0000047ab9 */ /* 0x000fe20000000a00 */
[----:B------:R-:W-:Y:S01]  /*16a0*/  ULDC.64 UR6, c[0x4][0x8] ;  /* 0x0100020000067ab9 */ /* 0x000fe20000000a00 */
[----:B------:R-:W-:Y:S01]  /*16b0*/  IMAD.U32 R4, RZ, RZ, UR4 ;  /* 0x00000004ff047e24 */ /* 0x000fe2000f8e00ff */
[----:B------:R1:W2:Y:S01]  /*16c0*/  LDC.64 R14, c[0x4][R0] ;  /* 0x01000000000e7b82 */ /* 0x0002a20000000a00 */
[----:B------:R-:W-:Y:S01]  /*16d0*/  IMAD.U32 R5, RZ, RZ, UR5 ;  /* 0x00000005ff057e24 */ /* 0x000fe2000f8e00ff */
[----:B------:R-:W-:Y:S01]  /*16e0*/  ULDC.64 UR4, c[0x4][0x70] ;  /* 0x01001c0000047ab9 */ /* 0x000fe20000000a00 */
[----:B------:R-:W-:Y:S02]  /*16f0*/  IMAD.U32 R10, RZ, RZ, UR6 ;  /* 0x00000006ff0a7e24 */ /* 0x000fe4000f8e00ff */
[----:B------:R-:W-:Y:S02]  /*1700*/  IMAD.U32 R6, RZ, RZ, UR4 ;  /* 0x00000004ff067e24 */ /* 0x000fe4000f8e00ff */
[----:B------:R-:W-:-:S02]  /*1710*/  IMAD.U32 R7, RZ, RZ, UR5 ;  /* 0x00000005ff077e24 */ /* 0x000fc4000f8e00ff */
[----:B------:R-:W-:Y:S02]  /*1720*/  IMAD.U32 R11, RZ, RZ, UR7 ;  /* 0x00000007ff0b7e24 */ /* 0x000fe4000f8e00ff */
[----:B------:R-:W-:Y:S02]  /*1730*/  IMAD.MOV.U32 R8, RZ, RZ, 0x1e1 ;  /* 0x000001e1ff087424 */ /* 0x000fe400078e00ff */
[----:B0-----:R-:W-:Y:S02]  /*1740*/  IMAD.MOV.U32 R12, RZ, RZ, 0x1 ;  /* 0x00000001ff0c7424 */ /* 0x001fe400078e00ff */
[----:B-1----:R-:W-:-:S07]  /*1750*/  IMAD.MOV.U32 R13, RZ, RZ, RZ ;  /* 0x000000ffff0d7224 */ /* 0x002fce00078e00ff */
[----:B------:R-:W-:-:S07]  /*1760*/  LEPC R20, `(.L_x_17) ;  /* 0x000000001014794e */ /* 0x000fce0000000000 */
[----:B--2--5:R-:W-:Y:S05]  /*1770*/  CALL.ABS.NOINC R14 ;  /* 0x000000000e007343 */ /* 0x024fea0003c00000 */
.L_x_17:
[----:B-1----:R-:W-:-:S04]  /*1780*/  LOP3.LUT R0, R16, 0x1, RZ, 0xfc, !PT ;  /* 0x0000000110007812 */ /* 0x002fc800078efcff */
[----:B------:R-:W-:-:S13]  /*1790*/  ISETP.NE.AND P0, PT, R0, 0x3, PT ;  /* 0x000000030000780c */ /* 0x000fda0003f05270 */
[----:B------:R-:W-:Y:S05]  /*17a0*/  @!P0 BRA `(.L_x_18) ;  /* 0x0000000000048947 */ /* 0x000fea0003800000 */
[----:B------:R-:W-:Y:S01]  /*17b0*/  BPT.TRAP 0x1 ;  /* 0x000000040000795c */ /* 0x000fe20000300000 */
.L_x_18:
[----:B------:R-:W-:Y:S02]  /*17c0*/  IMAD.U32 R3, RZ, RZ, UR38 ;  /* 0x00000026ff037e24 */ /* 0x000fe4000f8e00ff */
[----:B------:R-:W-:-:S03]  /*17d0*/  IMAD.U32 R0, RZ, RZ, UR39 ;  /* 0x00000027ff007e24 */ /* 0x000fc6000f8e00ff */
[----:B------:R-:W-:Y:S02]  /*17e0*/  LEA R3, R3, UR41, 0x3 ;  /* 0x0000002903037c11 */ /* 0x000fe4000f8e18ff */
[----:B------:R-:W-:-:S04]  /*17f0*/  SHF.L.U32 R0, R0, 0x1f, RZ ;  /* 0x0000001f00007819 */ /* 0x000fc800000006ff */
[----:B------:R1:W2:Y:S01]  /*1800*/  SYNCS.PHASECHK.TRANS64.TRYWAIT P1, [R3+URZ], R0 ;  /* 0x00000000030075a7 */ /* 0x0002a2000802017f */
[----:B------:R-:W-:Y:S05]  /*1810*/  @!P0 BRA `(.L_x_19) ;  /* 0x0000000000048947 */ /* 0x000fea0003800000 */
[----:B------:R-:W-:Y:S01]  /*1820*/  BPT.TRAP 0x1 ;  /* 0x000000040000795c */ /* 0x000fe20000300000 */
.L_x_19:
[----:B--2---:R-:W-:Y:S05]  /*1830*/  @P1 BRA `(.L_x_20) ;  /* 0x0000000000081947 */ /* 0x004fea0003800000 */
[----:B------:R-:W2:Y:S02]  /*1840*/  SYNCS.PHASECHK.TRANS64.TRYWAIT P1, [R3+URZ], R0 ;  /* 0x00000000030075a7 */ /* 0x000ea4000802017f */
[----:B--2---:R-:W-:Y:S05]  /*1850*/  @!P1 BRA `(.L_x_21) ;  /* 0x00000040009c9947 */ /* 0x004fea0003800000 */
.L_x_20:
[----:B------:R-:W-:Y:S05]  /*1860*/  WARPSYNC.ALL ;  /* 0x0000000000007948 */ /* 0x000fea0003800000 */
[----:B------:R-:W-:Y:S01]  /*1870*/  ULEA UR8, UR38, UR44, 0x9 ;  /* 0x0000002c26087291 */ /* 0x000fe2000f8e483f */
[----:B------:R-:W-:Y:S01]  /*1880*/  WARPGROUP.ARRIVE ;  /* 0x00000000000079c5 */ /* 0x000fe20000000000 */
[----:B------:R-:W-:Y:S01]  /*1890*/  ULEA UR9, UR38, UR45, 0x9 ;  /* 0x0000002d26097291 */ /* 0x000fe2000f8e483f */
[----:B-12---:R-:W-:Y:S01]  /*18a0*/  IMAD.U32 R0, RZ, RZ, UR43 ;  /* 0x0000002bff007e24 */ /* 0x006fe2000f8e00ff */
[----:B------:R-:W-:Y:S01]  /*18b0*/  UMOV UR5, 0x40000040 ;  /* 0x4000004000057882 */ /* 0x000fe20000000000 */
[----:B------:R-:W-:-:S02]  /*18c0*/  UMOV UR7, 0x40000040 ;  /* 0x4000004000077882 */ /* 0x000fc40000000000 */
[----:B------:R-:W-:Y:S01]  /*18d0*/  UMOV UR4, UR8 ;  /* 0x0000000800047c82 */ /* 0x000fe20008000000 */
[----:B------:R-:W-:Y:S01]  /*18e0*/  ISETP.GE.AND P1, PT, R0, 0x1, PT ;  /* 0x000000010000780c */ /* 0x000fe20003f26270 */
[----:B------:R-:W-:Y:S02]  /*18f0*/  UMOV UR6, UR9 ;  /* 0x0000000900067c82 */ /* 0x000fe40008000000 */
[----:B------:R-:W-:Y:S01]  /*1900*/  IGMMA.64x64x32.S8.S8 R24, gdesc[UR4], RZ, !UPT, gsb0 ;  /* 0x01e00000041879f1 */ /* 0x000fe2000c0410ff */
[----:B------:R-:W-:Y:S02]  /*1910*/  UIADD3 UR4, UR8, 0x2, URZ ;  /* 0x0000000208047890 */ /* 0x000fe4000fffe03f */
[----:B------:R-:W-:Y:S01]  /*1920*/  UIADD3 UR6, UR9, 0x2, URZ ;  /* 0x0000000209067890 */ /* 0x000fe2000fffe03f */
[----:B------:R-:W-:Y:S01]  /*1930*/  UMOV UR5, 0x40000040 ;  /* 0x4000004000057882 */ /* 0x000fe20000000000 */
[----:B------:R-:W-:Y:S01]  /*1940*/  UMOV UR7, 0x40000040 ;  /* 0x4000004000077882 */ /* 0x000fe20000000000 */
[----:B------:R-:W-:-:S02]  /*1950*/  WARPGROUP.DEPBAR.LE gsb0, 0x0 ;  /* 0x00008000000079c5 */ /* 0x000fc40000010000 */
[----:B------:R-:W-:-:S06]  /*1960*/  WARPGROUP.ARRIVE ;  /* 0x00000000000079c5 */ /* 0x000fcc0000000000 */
[----:B------:R-:W-:Y:S01]  /*1970*/  IGMMA.64x64x32.S8.S8 R24, gdesc[UR4], R24, gsb0 ;  /* 0x01e00000041879f1 */ /* 0x000fe20008041018 */
[----:B------:R-:W-:Y:S02]  /*1980*/  UIADD3 UR4, UR8, 0x4, URZ ;  /* 0x0000000408047890 */ /* 0x000fe4000fffe03f */
[----:B------:R-:W-:Y:S01]  /*1990*/  UIADD3 UR6, UR9, 0x4, URZ ;  /* 0x0000000409067890 */ /* 0x000fe2000fffe03f */
[----:B------:R-:W-:Y:S01]  /*19a0*/  UMOV UR5, 0x40000040 ;  /* 0x4000004000057882 */ /* 0x000fe20000000000 */
[----:B------:R-:W-:Y:S01]  /*19b0*/  UMOV UR7, 0x40000040 ;  /* 0x4000004000077882 */ /* 0x000fe20000000000 */
[----:B------:R-:W-:Y:S02]  /*19c0*/  WARPGROUP.DEPBAR.LE gsb0, 0x0 ;  /* 0x00008000000079c5 */ /* 0x000fe40000010000 */
        /* <DEDUP_REMOVED lines=8> */
[----:B------:R-:W-:Y:S03]  /*1a50*/  IGMMA.64x64x32.S8.S8 R24, gdesc[UR4], R24, gsb0 ;  /* 0x01e00000041879f1 */ /* 0x000fe60008041018 */
[----:B------:R-:W-:Y:S02]  /*1a60*/  WARPGROUP.DEPBAR.LE gsb0, 0x0 ;  /* 0x00008000000079c5 */ /* 0x000fe40000010000 */
[----:B------:R-:W-:Y:S05]  /*1a70*/  @!P1 BRA `(.L_x_22) ;  /* 0x0000000400109947 */ /* 0x000fea0003800000 */
[----:B------:R-:W-:Y:S01]  /*1a80*/  UIADD3 UR4, UR38, 0x1, URZ ;  /* 0x0000000126047890 */ /* 0x000fe2000fffe03f */
[----:B------:R-:W-:Y:S01]  /*1a90*/  IMAD.U32 R0, RZ, RZ, UR43 ;  /* 0x0000002bff007e24 */ /* 0x000fe2000f8e00ff */
[----:B------:R-:W-:Y:S02]  /*1aa0*/  UMOV UR9, UR38 ;  /* 0x0000002600097c82 */ /* 0x000fe40008000000 */
[----:B------:R-:W-:-:S04]  /*1ab0*/  UISETP.NE.AND UP0, UPT, UR4, 0xe, UPT ;  /* 0x0000000e0400788c */ /* 0x000fc8000bf05270 */
[----:B------:R-:W-:Y:S02]  /*1ac0*/  USEL UR5, URZ, 0x1, UP0 ;  /* 0x000000013f057887 */ /* 0x000fe40008000000 */
[----:B------:R-:W-:Y:S02]  /*1ad0*/  USEL UR8, UR4, URZ, UP0 ;  /* 0x0000003f04087287 */ /* 0x000fe40008000000 */
[----:B------:R-:W-:-:S06]  /*1ae0*/  ULOP3.LUT UR5, UR39, UR5, URZ, 0x3c, !UPT ;  /* 0x0000000527057292 */ /* 0x000fcc000f8e3c3f */
[----:B------:R-:W-:-:S07]  /*1af0*/  IMAD.U32 R5, RZ, RZ, UR5 ;  /* 0x00000005ff057e24 */ /* 0x000fce000f8e00ff */
.L_x_29:
[----:B-12---:R-:W-:Y:S05]  /*1b00*/  @!P0 BRA `(.L_x_23) ;  /* 0x0000000000048947 */ /* 0x006fea0003800000 */
[----:B------:R-:W-:Y:S01]  /*1b10*/  BPT.TRAP 0x1 ;  /* 0x000000040000795c */ /* 0x000fe20000300000 */
.L_x_23:
[----:B------:R-:W-:Y:S01]  /*1b20*/  ULEA UR4, UR8, UR41, 0x3 ;  /* 0x0000002908047291 */ /* 0x000fe2000f8e183f */
[----:B------:R-:W-:-:S08]  /*1b30*/  SHF.L.U32 R3, R5, 0x1f, RZ ;  /* 0x0000001f05037819 */ /* 0x000fd000000006ff */
[----:B------:R1:W2:Y:S01]  /*1b40*/  SYNCS.PHASECHK.TRANS64.TRYWAIT P1, [UR4], R3 ;  /* 0x00000003ff0075a7 */ /* 0x0002a20008020144 */
[----:B------:R-:W-:Y:S05]  /*1b50*/  @!P0 BRA `(.L_x_24) ;  /* 0x0000000000048947 */ /* 0x000fea0003800000 */
[----:B------:R-:W-:Y:S01]  /*1b60*/  BPT.TRAP 0x1 ;  /* 0x000000040000795c */ /* 0x000fe20000300000 */
.L_x_24:
[----:B--2---:R-:W-:Y:S05]  /*1b70*/  @P1 BRA `(.L_x_25) ;  /* 0x0000000000081947 */ /* 0x004fea0003800000 */
[----:B------:R-:W2:Y:S02]  /*1b80*/  SYNCS.PHASECHK.TRANS64.TRYWAIT P1, [UR4], R3 ;  /* 0x00000003ff0075a7 */ /* 0x000ea40008020144 */
[----:B--2---:R-:W-:Y:S05]  /*1b90*/  @!P1 BRA `(.L_x_26) ;  /* 0x0000003c00e09947 */ /* 0x004fea0003800000 */
.L_x_25:
[----:B------:R-:W-:Y:S01]  /*1ba0*/  ULEA UR10, UR8, UR44, 0x9 ;  /* 0x0000002c080a7291 */ /* 0x000fe2000f8e483f */
[----:B------:R-:W-:Y:S01]  /*1bb0*/  WARPGROUP.ARRIVE ;  /* 0x00000000000079c5 */ /* 0x000fe20000000000 */
[----:B------:R-:W-:Y:S01]  /*1bc0*/  ULEA UR11, UR8, UR45, 0x9 ;  /* 0x0000002d080b7291 */ /* 0x000fe2000f8e483f */
[----:B------:R-:W-:Y:S01]  /*1bd0*/  UMOV UR5, 0x40000040 ;  /* 0x4000004000057882 */ /* 0x000fe20000000000 */
[----:B------:R-:W-:-:S03]  /*1be0*/  UMOV UR7, 0x40000040 ;  /* 0x4000004000077882 */ /* 0x000fc60000000000 */
[----:B------:R-:W-:Y:S02]  /*1bf0*/  UMOV UR4, UR10 ;  /* 0x0000000a00047c82 */ /* 0x000fe40008000000 */
[----:B------:R-:W-:Y:S02]  /*1c00*/  UMOV UR6, UR11 ;  /* 0x0000000b00067c82 */ /* 0x000fe40008000000 */
[----:B------:R-:W-:Y:S01]  /*1c10*/  IGMMA.64x64x32.S8.S8 R24, gdesc[UR4], R24, gsb0 ;  /* 0x01e00000041879f1 */ /* 0x000fe20008041018 */
        /* <DEDUP_REMOVED lines=23> */
[----:B------:R-:W-:Y:S01]  /*1d90*/  BPT.TRAP 0x1 ;  /* 0x000000040000795c */ /* 0x000fe20000300000 */
.L_x_27:
[----:B------:R-:W-:Y:S01]  /*1da0*/  ULEA UR4, UR9, UR41, 0x3 ;  /* 0x0000002909047291 */ /* 0x000fe2000f8e183f */
[----:B------:R-:W-:-:S03]  /*1db0*/  ISETP.GT.U32.AND P1, PT, R16, 0x1, PT ;  /* 0x000000011000780c */ /* 0x000fc60003f24070 */
[----:B------:R-:W-:-:S04]  /*1dc0*/  UIADD3 UR4, UR4, 0x70, URZ ;  /* 0x0000007004047890 */ /* 0x000fc8000fffe03f */
[----:B------:R-:W-:-:S09]  /*1dd0*/  UPRMT UR4, URZ, 0x654, UR4 ;  /* 0x000006543f047896 */ /* 0x000fd20008000004 */
[----:B------:R-:W-:Y:S01]  /*1de0*/  SYNCS.ARRIVE.TRANS64.RED.A1T0 RZ, [UR4], RZ ;  /* 0x000000ffffff79a7 */ /* 0x000fe20008100404 */
[----:B------:R-:W-:Y:S05]  /*1df0*/  @P1 BRA `(.L_x_28) ;  /* 0x0000000000041947 */ /* 0x000fea0003800000 */
[----:B------:R-:W-:Y:S01]  /*1e00*/  BPT.TRAP 0x1 ;  /* 0x000000040000795c */ /* 0x000fe20000300000 */
.L_x_28:
[----:B------:R-:W-:Y:S01]  /*1e10*/  UIADD3 UR8, UR8, 0x1, URZ ;  /* 0x0000000108087890 */ /* 0x000fe2000fffe03f */
[C---:B------:R-:W-:Y:S01]  /*1e20*/  ISETP.GT.AND P1, PT, R0.reuse, 0x1, PT ;  /* 0x000000010000780c */ /* 0x040fe20003f24270 */
[----:B------:R-:W-:Y:S01]  /*1e30*/  UIADD3 UR9, UR9, 0x1, URZ ;  /* 0x0000000109097890 */ /* 0x000fe2000fffe03f */
[----:B------:R-:W-:Y:S01]  /*1e40*/  VIADD R0, R0, 0xffffffff ;  /* 0xffffffff00007836 */ /* 0x000fe20000000000 */
[----:B------:R-:W-:Y:S02]  /*1e50*/  UISETP.NE.AND UP0, UPT, UR8, 0xe, UPT ;  /* 0x0000000e0800788c */ /* 0x000fe4000bf05270 */
[----:B------:R-:W-:Y:S02]  /*1e60*/  UISETP.NE.AND UP1, UPT, UR9, 0xe, UPT ;  /* 0x0000000e0900788c */ /* 0x000fe4000bf25270 */
[----:B------:R-:W-:Y:S02]  /*1e70*/  USEL UR4, URZ, 0x1, UP0 ;  /* 0x000000013f047887 */ /* 0x000fe40008000000 */
[----:B------:R-:W-:-:S02]  /*1e80*/  USEL UR8, UR8, URZ, UP0 ;  /* 0x0000003f08087287 */ /* 0x000fc40008000000 */
[----:B------:R-:W-:Y:S02]  /*1e90*/  USEL UR9, UR9, URZ, UP1 ;  /* 0x0000003f09097287 */ /* 0x000fe40008800000 */
[----:B------:R-:W-:Y:S01]  /*1ea0*/  LOP3.LUT R5, R5, UR4, RZ, 0x3c, !PT ;  /* 0x0000000405057c12 */ /* 0x000fe2000f8e3cff */
[----:B------:R-:W-:Y:S09]  /*1eb0*/  @P1 BRA `(.L_x_29) ;  /* 0xfffffffc00101947 */ /* 0x000ff2000383ffff */
.L_x_22:
[----:B------:R-:W3:Y:S01]  /*1ec0*/  LDC R0, c[0x0][0x28c] ;  /* 0x0000a300ff007b82 */ /* 0x000ee20000000800 */
[----:B------:R4:W-:Y:S01]  /*1ed0*/  SYNCS.ARRIVE.TRANS64.A1T0 RZ, [R62+UR47], RZ ;  /* 0x000000ff3eff79a7 */ /* 0x0009e2000810002f */
[----:B---3--:R-:W-:-:S13]  /*1ee0*/  ISETP.GE.AND P1, PT, R0, 0x1, PT ;  /* 0x000000010000780c */ /* 0x008fda0003f26270 */
[----:B----4-:R-:W-:Y:S05]  /*1ef0*/  @!P1 BRA `(.L_x_30) ;  /* 0x0000000000389947 */ /* 0x010fea0003800000 */
[----:B------:R-:W-:Y:S05]  /*1f00*/  @!P0 BRA `(.L_x_31) ;  /* 0x0000000000048947 */ /* 0x000fea0003800000 */
[----:B------:R-:W-:Y:S01]  /*1f10*/  BPT.TRAP 0x1 ;  /* 0x000000040000795c */ /* 0x000fe20000300000 */
.L_x_31:
[----:B------:R-:W-:Y:S01]  /*1f20*/  UIADD3 UR6, UR43, UR38, URZ ;  /* 0x000000262b067290 */ /* 0x000fe2000fffe03f */
[----:B------:R-:W-:-:S03]  /*1f30*/  ISETP.GT.U32.AND P0, PT, R16, 0x1, PT ;  /* 0x000000011000780c */ /* 0x000fc60003f04070 */
[----:B------:R-:W-:-:S04]  /*1f40*/  USHF.R.U32.HI UR4, URZ, 0x1, UR6 ;  /* 0x000000013f047899 */ /* 0x000fc80008011606 */
[----:B------:R-:W-:-:S04]  /*1f50*/  UIMAD.WIDE.U32 UR4, UR4, -0x6db6db6d, URZ ;  /* 0x92492493040478a5 */ /* 0x000fc8000f8e003f */
[----:B------:R-:W-:-:S04]  /*1f60*/  USHF.R.U32.HI UR4, URZ, 0x2, UR5 ;  /* 0x000000023f047899 */ /* 0x000fc80008011605 */
[----:B------:R-:W-:-:S04]  /*1f70*/  UIMAD UR6, UR4, -0xe, UR6 ;  /* 0xfffffff2040678a4 */ /* 0x000fc8000f8e0206 */
[----:B------:R-:W-:-:S04]  /*1f80*/  ULEA UR6, UR6, UR41, 0x3 ;  /* 0x0000002906067291 */ /* 0x000fc8000f8e183f */
[----:B------:R-:W-:-:S04]  /*1f90*/  UIADD3 UR6, UR6, 0x70, URZ ;  /* 0x0000007006067890 */ /* 0x000fc8000fffe03f */
[----:B------:R-:W-:-:S09]  /*1fa0*/  UPRMT UR6, URZ, 0x654, UR6 ;  /* 0x000006543f067896 */ /* 0x000fd20008000006 */
[----:B------:R-:W-:Y:S01]  /*1fb0*/  SYNCS.ARRIVE.TRANS64.RED.A1T0 RZ, [UR6], RZ ;  /* 0x000000ffffff79a7 */ /* 0x000fe20008100406 */
[----:B------:R-:W-:Y:S05]  /*1fc0*/  @P0 BRA `(.L_x_30) ;  /* 0x0000000000040947 */ /* 0x000fea0003800000 */
[----:B------:R-:W-:Y:S01]  /*1fd0*/  BPT.TRAP 0x1 ;  /* 0x000000040000795c */ /* 0x000fe20000300000 */
.L_x_30:
[----:B------:R-:W-:Y:S01]  /*1fe0*/  SHF.L.U32 R0, R67, 0x1f, RZ ;  /* 0x0000001f43007819 */ /* 0x000fe200000006ff */
[----:B------:R-:W-:Y:S01]  /*1ff0*/  UIADD3 UR38, UR46, UR38, URZ ;  /* 0x000000262e267290 */ /* 0x000fe2000fffe03f */
[----:B------:R-:W3:Y:S01]  /*2000*/  LDC R15, c[0x0][0x288] ;  /* 0x0000a200ff0f7b82 */ /* 0x000ee20000000800 */
[----:B------:R-:W-:Y:S01]  /*2010*/  UISETP.GE.U32.AND UP1, UPT, UR46, 0xe, UPT ;  /* 0x0000000e2e00788c */ /* 0x000fe2000bf26070 */
[----:B------:R-:W-:Y:S01]  /*2020*/  IMAD.SHL.U32 R8, R60, 0x2, RZ ;  /* 0x000000023c087824 */ /* 0x000fe200078e00ff */
[----:B------:R-:W-:Y:S02]  /*2030*/  UISETP.GT.U32.AND UP0, UPT, UR38, 0xd, UPT ;  /* 0x0000000d2600788c */ /* 0x000fe4000bf04070 */
[----:B------:R-:W-:Y:S02]  /*2040*/  USHF.R.U32.HI UR4, URZ, 0x1, UR38 ;  /* 0x000000013f047899 */ /* 0x000fe40008011626 */
[----:B------:R-:W-:Y:S01]  /*2050*/  UISETP.LT.U32.AND UP0, UPT, UR46, 0xe, UP0 ;  /* 0x0000000e2e00788c */ /* 0x000fe20008701070 */
[----:B------:R-:W4:Y:S01]  /*2060*/  SYNCS.PHASECHK.TRANS64.TRYWAIT P0, [R61+UR42+0x10], R0 ;  /* 0x000010003d0075a7 */ /* 0x000f22000800016a */
[----:B------:R-:W-:Y:S01]  /*2070*/  UIMAD.WIDE.U32 UR4, UR4, -0x6db6db6d, URZ ;  /* 0x92492493040478a5 */ /* 0x000fe2000f8e003f */
[----:B------:R-:W-:Y:S01]  /*2080*/  SHF.R.S32.HI R9, RZ, 0x1f, R8 ;  /* 0x0000001fff097819 */ /* 0x000fe20000011408 */
[----:B------:R-:W-:-:S02]  /*2090*/  USEL UR6, URZ, 0x1, !UP0 ;  /* 0x000000013f067887 */ /* 0x000fc4000c000000 */
[----:B------:R-:W-:Y:S02]  /*20a0*/  USHF.R.U32.HI UR4, URZ, 0x2, UR5 ;  /* 0x000000023f047899 */ /* 0x000fe40008011605 */
[----:B------:R-:W-:Y:S02]  /*20b0*/  ULOP3.LUT UR39, UR39, UR6, URZ, 0x3c, !UPT ;  /* 0x0000000627277292 */ /* 0x000fe4000f8e3c3f */
[----:B------:R-:W-:Y:S02]  /*20c0*/  UIMAD UR38, UR4, -0xe, UR38 ;  /* 0xfffffff2042678a4 */ /* 0x000fe4000f8e0226 */
[----:B------:R-:W-:Y:S01]  /*20d0*/  @UP1 ULOP3.LUT UR39, UR39, 0x1, UR4, 0x78, !UPT ;  /* 0x0000000127271892 */ /* 0x000fe2000f8e7804 */
[----:B---34-:R-:W-:Y:S11]  /*20e0*/  @!P0 BRA `(.L_x_32) ;  /* 0x0000003800a48947 */ /* 0x018ff60003800000 */
.L_x_136:
[----:B---3--:R-:W-:Y:S01]  /*20f0*/  IMAD.SHL.U32 R0, R19, 0x40, RZ ;  /* 0x0000004013007824 */ /* 0x008fe200078e00ff */
[----:B------:R-:W-:Y:S01]  /*2100*/  ULDC UR6, c[0x0][0x284] ;  /* 0x0000a10000067ab9 */ /* 0x000fe20000000800 */
[----:B------:R-:W-:Y:S01]  /*2110*/  IMAD.SHL.U32 R22, R22, 0x40, RZ ;  /* 0x0000004016167824 */ /* 0x000fe200078e00ff */
[----:B------:R-:W-:Y:S01]  /*2120*/  SHF.R.S32.HI R69, RZ, 0x1f, R2 ;  /* 0x0000001fff457819 */ /* 0x000fe20000011402 */
[----:B------:R-:W-:Y:S01]  /*2130*/  ULDC.64 UR4, c[0x0][0x5d0] ;  /* 0x0001740000047ab9 */ /* 0x000fe20000000a00 */
[----:B------:R-:W-:Y:S01]  /*2140*/  ISETP.GE.AND P0, PT, R0, UR6, PT ;  /* 0x0000000600007c0c */ /* 0x000fe2000bf06270 */
[----:B--2---:R-:W-:Y:S01]  /*2150*/  IMAD.WIDE.U32 R4, R2, UR4, R8 ;  /* 0x0000000402047c25 */ /* 0x004fe2000f8e0008 */
[----:B------:R-:W-:Y:S02]  /*2160*/  SHF.R.S32.HI R68, RZ, 0x1f, R22 ;  /* 0x0000001fff447819 */ /* 0x000fe40000011416 */
[C---:B------:R-:W-:Y:S01]  /*2170*/  ISETP.GE.OR P0, PT, R22.reuse, R15, P0 ;  /* 0x0000000f1600720c */ /* 0x040fe20000706670 */
[----:B-1----:R-:W-:Y:S01]  /*2180*/  IMAD R3, R69, UR4, RZ ;  /* 0x0000000445037c24 */ /* 0x002fe2000f8e02ff */
[----:B------:R-:W-:-:S03]  /*2190*/  IADD3 R4, P1, R22, R4, RZ ;  /* 0x0000000416047210 */ /* 0x000fc60007f3e0ff */
[----:B------:R-:W-:-:S05]  /*21a0*/  IMAD R3, R2, UR5, R3 ;  /* 0x0000000502037c24 */ /* 0x000fca000f8e0203 */
[----:B------:R-:W-:-:S03]  /*21b0*/  IADD3.X R5, R68, R5, R3, P1, !PT ;  /* 0x0000000544057210 */ /* 0x000fc60000ffe403 */
[----:B------:R-:W-:Y:S05]  /*21c0*/  @P0 BRA `(.L_x_33) ;  /* 0x0000001c00200947 */ /* 0x000fea0003800000 */
[----:B------:R-:W1:Y:S01]  /*21d0*/  LDC.64 R10, c[0x0][0x5c8] ;  /* 0x00017200ff0a7b82 */ /* 0x000e620000000a00 */
[----:B0-----:R-:W-:Y:S01]  /*21e0*/  IMAD.WIDE R12, R19, 0x40, R58 ;  /* 0x00000040130c7825 */ /* 0x001fe200078e023a */
[----:B------:R-:W-:Y:S01]  /*21f0*/  ULDC.64 UR4, c[0x0][0x5c0] ;  /* 0x0001700000047ab9 */ /* 0x000fe20000000a00 */
[----:B------:R-:W-:Y:S02]  /*2200*/  BSSY B0, `(.L_x_33) ;  /* 0x00001c4000007945 */ /* 0x000fe40003800000 */
[----:B------:R-:W-:Y:S02]  /*2210*/  IMAD.IADD R70, R65, 0x1, -R0 ;  /* 0x0000000141467824 */ /* 0x000fe400078e0a00 */
[-C--:B-1----:R-:W-:Y:S02]  /*2220*/  IMAD R3, R13, R10.reuse, RZ ;  /* 0x0000000a0d037224 */ /* 0x082fe400078e02ff */
[----:B------:R-:W-:-:S04]  /*2230*/  IMAD.WIDE.U32 R4, R12, R10, R4 ;  /* 0x0000000a0c047225 */ /* 0x000fc800078e0004 */
[----:B------:R-:W-:Y:S01]  /*2240*/  IMAD R3, R12, R11, R3 ;  /* 0x0000000b0c037224 */ /* 0x000fe200078e0203 */
[----:B------:R-:W-:-:S03]  /*2250*/  IADD3 R6, P0, R4, UR4, RZ ;  /* 0x0000000404067c10 */ /* 0x000fc6000ff1e0ff */
[----:B------:R-:W-:Y:S01]  /*2260*/  IMAD.IADD R3, R5, 0x1, R3 ;  /* 0x0000000105037824 */ /* 0x000fe200078e0203 */
[----:B------:R-:W-:-:S04]  /*2270*/  LEA R4, P1, R10, R6, 0x3 ;  /* 0x000000060a047211 */ /* 0x000fc800078218ff */
[----:B------:R-:W-:Y:S01]  /*2280*/  IADD3.X R7, R3, UR5, RZ, P0, !PT ;  /* 0x0000000503077c10 */ /* 0x000fe200087fe4ff */
[----:B------:R-:W-:Y:S01]  /*2290*/  IMAD R3, R60, -0x2, R15 ;  /* 0xfffffffe3c037824 */ /* 0x000fe200078e020f */
[----:B-----5:R-:W-:Y:S02]  /*22a0*/  ISETP.NE.AND P0, PT, R57, RZ, PT ;  /* 0x000000ff3900720c */ /* 0x020fe40003f05270 */
[----:B------:R-:W-:Y:S01]  /*22b0*/  LEA.HI.X R5, R10, R7, R11, 0x3, P1 ;  /* 0x000000070a057211 */ /* 0x000fe200008f1c0b */
[----:B------:R-:W-:-:S10]  /*22c0*/  IMAD.IADD R71, R3, 0x1, -R22 ;  /* 0x0000000103477824 */ /* 0x000fd400078e0a16 */
[----:B------:R-:W-:Y:S05]  /*22d0*/  @!P0 BRA `(.L_x_34) ;  /* 0x0000001400188947 */ /* 0x000fea0003800000 */
[----:B------:R-:W0:Y:S01]  /*22e0*/  LDC.64 R14, c[0x0][0x5b0] ;  /* 0x00016c00ff0e7b82 */ /* 0x000e220000000a00 */
[----:B------:R-:W-:Y:S01]  /*22f0*/  ULDC.64 UR4, c[0x0][0x5b8] ;  /* 0x00016e0000047ab9 */ /* 0x000fe20000000a00 */
[----:B------:R-:W-:Y:S01]  /*2300*/  ISETP.GE.AND P3, PT, R71, 0x1, PT ;  /* 0x000000014700780c */ /* 0x000fe20003f66270 */
[----:B------:R-:W-:Y:S01]  /*2310*/  IMAD.WIDE.U32 R8, R2, UR4, R8 ;  /* 0x0000000402087c25 */ /* 0x000fe2000f8e0008 */
[----:B------:R-:W-:Y:S02]  /*2320*/  BSSY B1, `(.L_x_35) ;  /* 0x000000e000017945 */ /* 0x000fe40003800000 */
[----:B------:R-:W-:Y:S01]  /*2330*/  ISETP.LT.OR P1, PT, R70, 0x1, !P3 ;  /* 0x000000014600780c */ /* 0x000fe20005f21670 */
[----:B------:R-:W-:Y:S01]  /*2340*/  IMAD R3, R69, UR4, RZ ;  /* 0x0000000445037c24 */ /* 0x000fe2000f8e02ff */
[----:B------:R-:W1:Y:S01]  /*2350*/  LDC.64 R20, c[0x0][0x5a8] ;  /* 0x00016a00ff147b82 */ /* 0x000e620000000a00 */
[----:B------:R-:W-:Y:S02]  /*2360*/  IADD3 R10, P0, R22, R8, RZ ;  /* 0x00000008160a7210 */ /* 0x000fe40007f1e0ff */
[----:B------:R-:W-:-:S05]  /*2370*/  IMAD R3, R2, UR5, R3 ;  /* 0x0000000502037c24 */ /* 0x000fca000f8e0203 */
[----:B------:R-:W-:Y:S01]  /*2380*/  IADD3.X R11, R68, R9, R3, P0, !PT ;  /* 0x00000009440b7210 */ /* 0x000fe200007fe403 */
[-C--:B0-----:R-:W-:Y:S02]  /*2390*/  IMAD R0, R13, R14.reuse, RZ ;  /* 0x0000000e0d007224 */ /* 0x081fe400078e02ff */
[----:B------:R-:W-:-:S04]  /*23a0*/  IMAD.WIDE.U32 R2, R12, R14, R10 ;  /* 0x0000000e0c027225 */ /* 0x000fc800078e000a */
[----:B------:R-:W-:Y:S01]  /*23b0*/  IMAD R19, R12, R15, R0 ;  /* 0x0000000f0c137224 */ /* 0x000fe200078e0200 */
[----:B-1----:R-:W-:-:S04]  /*23c0*/  IADD3 R2, P0, R2, R20, RZ ;  /* 0x0000001402027210 */ /* 0x002fc80007f1e0ff */
[----:B------:R-:W-:Y:S01]  /*23d0*/  IADD3.X R3, R21, R3, R19, P0, !PT ;  /* 0x0000000315037210 */ /* 0x000fe200007fe413 */
[----:B------:R-:W-:Y:S08]  /*23e0*/  @P1 BRA `(.L_x_36) ;  /* 0x0000000000041947 */ /* 0x000ff00003800000 */
[----:B------:R0:W5:Y:S02]  /*23f0*/  LDG.E.U8 R66, desc[UR36][R2.64] ;  /* 0x0000002402427981 */ /* 0x000164000c1e1100 */
.L_x_36:
[----:B------:R-:W-:Y:S05]  /*2400*/  BSYNC B1 ;  /* 0x0000000000017941 */ /* 0x000fea0003800000 */
.L_x_35:
[----:B-----5:R-:W-:Y:S01]  /*2410*/  LOP3.LUT R0, R66, 0xffff, RZ, 0xc0, !PT ;  /* 0x0000ffff42007812 */ /* 0x020fe200078ec0ff */
[C---:B------:R-:W-:Y:S01]  /*2420*/  IMAD.SHL.U32 R8, R14.reuse, 0x8, RZ ;  /* 0x000000080e087824 */ /* 0x040fe200078e00ff */
[----:B------:R-:W-:Y:S01]  /*2430*/  SHF.L.U64.HI R9, R14, 0x3, R15 ;  /* 0x000000030e097819 */ /* 0x000fe2000001020f */
[----:B------:R-:W-:Y:S01]  /*2440*/  BSSY B1, `(.L_x_37) ;  /* 0x000000e000017945 */ /* 0x000fe20003800000 */
[----:B------:R-:W-:Y:S02]  /*2450*/  PRMT R0, R0, 0x8880, RZ ;  /* 0x0000888000007816 */ /* 0x000fe400000000ff */
[----:B------:R-:W-:Y:S01]  /*2460*/  ISETP.GE.AND P2, PT, R71, 0x2, PT ;  /* 0x000000024700780c */ /* 0x000fe20003f46270 */
[----:B------:R-:W-:-:S03]  /*2470*/  IMAD.WIDE.U32 R8, R12, R14, R8 ;  /* 0x0000000e0c087225 */ /* 0x000fc600078e0008 */
[----:B------:R-:W-:Y:S01]  /*2480*/  ISETP.LT.OR P0, PT, R70, 0x1, !P2 ;  /* 0x000000014600780c */ /* 0x000fe20005701670 */
[----:B------:R-:W-:Y:S01]  /*2490*/  IMAD R13, R0, R57, RZ ;  /* 0x00000039000d7224 */ /* 0x000fe200078e02ff */
[----:B------:R-:W-:Y:S01]  /*24a0*/  IADD3 R8, P4, P5, R10, R20, R8 ;  /* 0x000000140a087210 */ /* 0x000fe20007d9e008 */
[----:B------:R-:W-:Y:S02]  /*24b0*/  IMAD.IADD R12, R19, 0x1, R9 ;  /* 0x00000001130c7824 */ /* 0x000fe400078e0209 */
[----:B------:R-:W-:-:S05]  /*24c0*/  @!P1 IMAD R15, R24, R56, R13 ;  /* 0x00000038180f9224 */ /* 0x000fca00078e020d */
[----:B------:R1:W-:Y:S03]  /*24d0*/  @!P1 STG.E.U8 desc[UR36][R6.64], R15 ;  /* 0x0000000f06009986 */ /* 0x0003e6000c101124 */
[----:B------:R-:W-:Y:S05]  /*24e0*/  @P0 BRA `(.L_x_38) ;  /* 0x00000000000c0947 */ /* 0x000fea0003800000 */
[----:B------:R-:W2:Y:S02]  /*24f0*/  LDG.E.U8 R66, desc[UR36][R2.64+0x1] ;  /* 0x0000012402427981 */ /* 0x000ea4000c1e1100 */
[----:B--2---:R-:W-:-:S05]  /*2500*/  PRMT R0, R66, 0x8880, RZ ;  /* 0x0000888042007816 */ /* 0x004fca00000000ff */
[----:B------:R-:W-:-:S07]  /*2510*/  IMAD R13, R0, R57, RZ ;  /* 0x00000039000d7224 */ /* 0x000fce00078e02ff */
.L_x_38:
[----:B------:R-:W-:Y:S05]  /*2520*/  BSYNC B1 ;  /* 0x0000000000017941 */ /* 0x000fea0003800000 */
.L_x_37:
[C---:B------:R-:W-:Y:S01]  /*2530*/  ISETP.LT.OR P3, PT, R70.reuse, 0x9, !P3 ;  /* 0x000000094600780c */ /* 0x040fe20005f61670 */
[----:B------:R-:W-:Y:S01]  /*2540*/  @!P0 IMAD R25, R25, R56, R13 ;  /* 0x0000003819198224 */ /* 0x000fe200078e020d */
[----:B------:R-:W-:Y:S01]  /*2550*/  ISETP.GE.AND P1, PT, R71, 0x9, PT ;  /* 0x000000094700780c */ /* 0x000fe20003f26270 */
[----:B------:R-:W-:Y:S01]  /*2560*/  BSSY B1, `(.L_x_39) ;  /* 0x000000b000017945 */ /* 0x000fe20003800000 */
[----:B------:R-:W-:Y:S02]  /*2570*/  IADD3.X R9, R11, R21, R12, P4, P5 ;  /* 0x000000150b097210 */ /* 0x000fe400027ea40c */
[----:B------:R2:W-:Y:S01]  /*2580*/  @!P0 STG.E.U8 desc[UR36][R6.64+0x1], R25 ;  /* 0x0000011906008986 */ /* 0x0005e2000c101124 */
[----:B------:R-:W-:Y:S02]  /*2590*/  ISETP.GE.AND P0, PT, R71, 0xa, PT ;  /* 0x0000000a4700780c */ /* 0x000fe40003f06270 */
[C---:B------:R-:W-:Y:S02]  /*25a0*/  ISETP.LT.OR P2, PT, R70.reuse, 0x9, !P2 ;  /* 0x000000094600780c */ /* 0x040fe40005741670 */
[----:B------:R-:W-:-:S02]  /*25b0*/  ISETP.LT.OR P5, PT, R70, 0x1, !P1 ;  /* 0x000000014600780c */ /* 0x000fc40004fa1670 */
[----:B------:R-:W-:Y:S01]  /*25c0*/  ISETP.LT.OR P4, PT, R70, 0x1, !P0 ;  /* 0x000000014600780c */ /* 0x000fe20004781670 */
[----:B------:R-:W-:-:S12]  /*25d0*/  @P3 BRA `(.L_x_40) ;  /* 0x00000000000c3947 */ /* 0x000fd80003800000 */
[----:B------:R-:W3:Y:S02]  /*25e0*/  LDG.E.U8 R66, desc[UR36][R8.64] ;  /* 0x0000002408427981 */ /* 0x000ee4000c1e1100 */
[----:B---3--:R-:W-:-:S05]  /*25f0*/  PRMT R0, R66, 0x8880, RZ ;  /* 0x0000888042007816 */ /* 0x008fca00000000ff */
[----:B------:R-:W-:-:S07]  /*2600*/  IMAD R13, R0, R57, RZ ;  /* 0x00000039000d7224 */ /* 0x000fce00078e02ff */
.L_x_40:
[----:B------:R-:W-:Y:S05]  /*2610*/  BSYNC B1 ;  /* 0x0000000000017941 */ /* 0x000fea0003800000 */
.L_x_39:
[----:B------:R-:W-:Y:S01]  /*2620*/  @!P3 IMAD R11, R26, R56, R13 ;  /* 0x000000381a0bb224 */ /* 0x000fe200078e020d */
[----:B------:R-:W-:Y:S04]  /*2630*/  BSSY B1, `(.L_x_41) ;  /* 0x0000006000017945 */ /* 0x000fe80003800000 */
[----:B------:R3:W-:Y:S01]  /*2640*/  @!P3 STG.E.U8 desc[UR36][R4.64], R11 ;  /* 0x0000000b0400b986 */ /* 0x0007e2000c101124 */
[----:B------:R-:W-:Y:S05]  /*2650*/  @P2 BRA `(.L_x_42) ;  /* 0x00000000000c2947 */ /* 0x000fea0003800000 */
[----:B------:R-:W4:Y:S02]  /*2660*/  LDG.E.U8 R66, desc[UR36][R8.64+0x1] ;  /* 0x0000012408427981 */ /* 0x000f24000c1e1100 */
[----:B----4-:R-:W-:-:S05]  /*2670*/  PRMT R0, R66, 0x8880, RZ ;  /* 0x0000888042007816 */ /* 0x010fca00000000ff */
[----:B------:R-:W-:-:S07]  /*2680*/  IMAD R13, R0, R57, RZ ;  /* 0x00000039000d7224 */ /* 0x000fce00078e02ff */
.L_x_42:
[----:B------:R-:W-:Y:S05]  /*2690*/  BSYNC B1 ;  /* 0x0000000000017941 */ /* 0x000fea0003800000 */
.L_x_41:
[----:B------:R-:W-:Y:S01]  /*26a0*/  @!P2 IMAD R27, R27, R56, R13 ;  /* 0x000000381b1ba224 */ /* 0x000fe200078e020d */
[----:B------:R-:W-:Y:S04]  /*26b0*/  BSSY B1, `(.L_x_43) ;  /* 0x0000006000017945 */ /* 0x000fe80003800000 */
[----:B------:R4:W-:Y:S01]  /*26c0*/  @!P2 STG.E.U8 desc[UR36][R4.64+0x1], R27 ;  /* 0x0000011b0400a986 */ /* 0x0009e2000c101124 */
[----:B------:R-:W-:Y:S05]  /*26d0*/  @P5 BRA `(.L_x_44) ;  /* 0x00000000000c5947 */ /* 0x000fea0003800000 */
[----:B------:R-:W5:Y:S02]  /*26e0*/  LDG.E.U8 R66, desc[UR36][R2.64+0x8] ;  /* 0x0000082402427981 */ /* 0x000f64000c1e1100 */
[----:B-----5:R-:W-:-:S05]  /*26f0*/  PRMT R0, R66, 0x8880, RZ ;  /* 0x0000888042007816 */ /* 0x020fca00000000ff */
[----:B------:R-:W-:-:S07]  /*2700*/  IMAD R13, R0, R57, RZ ;  /* 0x00000039000d7224 */ /* 0x000fce00078e02ff */
.L_x_44:
[----:B------:R-:W-:Y:S05]  /*2710*/  BSYNC B1 ;  /* 0x0000000000017941 */ /* 0x000fea0003800000 */
.L_x_43:
[----:B---3--:R-:W-:Y:S01]  /*2720*/  @!P5 IMAD R11, R28, R56, R13 ;  /* 0x000000381c0bd224 */ /* 0x008fe200078e020d */
[----:B------:R-:W-:Y:S04]  /*2730*/  BSSY B1, `(.L_x_45) ;  /* 0x0000006000017945 */ /* 0x000fe80003800000 */
[----:B------:R3:W-:Y:S01]  /*2740*/  @!P5 STG.E.U8 desc[UR36][R6.64+0x8], R11 ;  /* 0x0000080b0600d986 */ /* 0x0007e2000c101124 */
[----:B------:R-:W-:Y:S05]  /*2750*/  @P4 BRA `(.L_x_46) ;  /* 0x00000000000c4947 */ /* 0x000fea0003800000 */
[----:B------:R-:W5:Y:S02]  /*2760*/  LDG.E.U8 R66, desc[UR36][R2.64+0x9] ;  /* 0x0000092402427981 */ /* 0x000f64000c1e1100 */
[----:B-----5:R-:W-:-:S05]  /*2770*/  PRMT R0, R66, 0x8880, RZ ;  /* 0x0000888042007816 */ /* 0x020fca00000000ff */
[----:B------:R-:W-:-:S07]  /*2780*/  IMAD R13, R0, R57, RZ ;  /* 0x00000039000d7224 */ /* 0x000fce00078e02ff */
.L_x_46:
[----:B------:R-:W-:Y:S05]  /*2790*/  BSYNC B1 ;  /* 0x0000000000017941 */ /* 0x000fea0003800000 */
.L_x_45:
[C---:B------:R-:W-:Y:S01]  /*27a0*/  ISETP.LT.OR P1, PT, R70.reuse, 0x9, !P1 ;  /* 0x000000094600780c */ /* 0x040fe20004f21670 */
[----:B------:R-:W-:Y:S01]  /*27b0*/  @!P4 IMAD R29, R29, R56, R13 ;  /* 0x000000381d1dc224 */ /* 0x000fe200078e020d */
[C---:B------:R-:W-:Y:S01]  /*27c0*/  ISETP.GE.AND P3, PT, R71.reuse, 0x11, PT ;  /* 0x000000114700780c */ /* 0x040fe20003f66270 */
[----:B------:R-:W-:Y:S01]  /*27d0*/  BSSY B1, `(.L_x_47) ;  /* 0x000000a000017945 */ /* 0x000fe20003800000 */
[----:B------:R-:W-:Y:S02]  /*27e0*/  ISETP.GE.AND P2, PT, R71, 0x12, PT ;  /* 0x000000124700780c */ /* 0x000fe40003f46270 */
[----:B------:R0:W-:Y:S01]  /*27f0*/  @!P4 STG.E.U8 desc[UR36][R6.64+0x9], R29 ;  /* 0x0000091d0600c986 */ /* 0x0001e2000c101124 */
[C---:B------:R-:W-:Y:S02]  /*2800*/  ISETP.LT.OR P0, PT, R70.reuse, 0x9, !P0 ;  /* 0x000000094600780c */ /* 0x040fe40004701670 */
[C---:B------:R-:W-:Y:S02]  /*2810*/  ISETP.LT.OR P5, PT, R70.reuse, 0x1, !P3 ;  /* 0x000000014600780c */ /* 0x040fe40005fa1670 */
[----:B------:R-:W-:-:S02]  /*2820*/  ISETP.LT.OR P4, PT, R70, 0x1, !P2 ;  /* 0x000000014600780c */ /* 0x000fc40005781670 */
[----:B------:R-:W-:Y:S11]  /*2830*/  @P1 BRA `(.L_x_48) ;  /* 0x00000000000c1947 */ /* 0x000ff60003800000 */
[----:B------:R-:W5:Y:S02]  /*2840*/  LDG.E.U8 R66, desc[UR36][R8.64+0x8] ;  /* 0x0000082408427981 */ /* 0x000f64000c1e1100 */
[----:B-----5:R-:W-:-:S05]  /*2850*/  PRMT R0, R66, 0x8880, RZ ;  /* 0x0000888042007816 */ /* 0x020fca00000000ff */
[----:B------:R-:W-:-:S07]  /*2860*/  IMAD R13, R0, R57, RZ ;  /* 0x00000039000d7224 */ /* 0x000fce00078e02ff */
.L_x_48:
[----:B------:R-:W-:Y:S05]  /*2870*/  BSYNC B1 ;  /* 0x0000000000017941 */ /* 0x000fea0003800000 */
.L_x_47:
[----:B---3--:R-:W-:Y:S01]  /*2880*/  @!P1 IMAD R11, R30, R56, R13 ;  /* 0x000000381e0b9224 */ /* 0x008fe200078e020d */
[----:B------:R-:W-:Y:S04]  /*2890*/  BSSY B1, `(.L_x_49) ;  /* 0x0000006000017945 */ /* 0x000fe80003800000 */
[----:B------:R3:W-:Y:S01]  /*28a0*/  @!P1 STG.E.U8 desc[UR36][R4.64+0x8], R11 ;  /* 0x0000080b04009986 */ /* 0x0007e2000c101124 */
[----:B------:R-:W-:Y:S05]  /*28b0*/  @P0 BRA `(.L_x_50) ;  /* 0x00000000000c0947 */ /* 0x000fea0003800000 */
[----:B------:R-:W5:Y:S02]  /*28c0*/  LDG.E.U8 R66, desc[UR36][R8.64+0x9] ;  /* 0x0000092408427981 */ /* 0x000f64000c1e1100 */
[----:B-----5:R-:W-:-:S05]  /*28d0*/  PRMT R0, R66, 0x8880, RZ ;  /* 0x0000888042007816 */ /* 0x020fca00000000ff */
[----:B------:R-:W-:-:S07]  /*28e0*/  IMAD R13, R0, R57, RZ ;  /* 0x00000039000d7224 */ /* 0x000fce00078e02ff */
.L_x_50:
[----:B------:R-:W-:Y:S05]  /*28f0*/  BSYNC B1 ;  /* 0x0000000000017941 */ /* 0x000fea0003800000 */
.L_x_49:
[----:B------:R-:W-:Y:S01]  /*2900*/  @!P0 IMAD R31, R31, R56, R13 ;  /* 0x000000381f1f8224 */ /* 0x000fe200078e020d */
[----:B------:R-:W-:Y:S04]  /*2910*/  BSSY B1, `(.L_x_51) ;  /* 0x0000006000017945 */ /* 0x000fe80003800000 */
[----:B------:R0:W-:Y:S01]  /*2920*/  @!P0 STG.E.U8 desc[UR36][R4.64+0x9], R31 ;  /* 0x0000091f04008986 */ /* 0x0001e2000c101124 */
[----:B------:R-:W-:Y:S05]  /*2930*/  @P5 BRA `(.L_x_52) ;  /* 0x00000000000c5947 */ /* 0x000fea0003800000 */
[----:B------:R-:W5:Y:S02]  /*2940*/  LDG.E.U8 R66, desc[UR36][R2.64+0x10] ;  /* 0x0000102402427981 */ /* 0x000f64000c1e1100 */
[----:B-----5:R-:W-:-:S05]  /*2950*/  PRMT R0, R66, 0x8880, RZ ;  /* 0x0000888042007816 */ /* 0x020fca00000000ff */
[----:B------:R-:W-:-:S07]  /*2960*/  IMAD R13, R0, R57, RZ ;  /* 0x00000039000d7224 */ /* 0x000fce00078e02ff */
.L_x_52:
[----:B------:R-:W-:Y:S05]  /*2970*/  BSYNC B1 ;  /* 0x0000000000017941 */ /* 0x000fea0003800000 */
.L_x_51:
[----:B---3--:R-:W-:Y:S01]  /*2980*/  @!P5 IMAD R11, R32, R56, R13 ;  /* 0x00000038200bd224 */ /* 0x008fe200078e020d */
[----:B------:R-:W-:Y:S04]  /*2990*/  BSSY B1, `(.L_x_53) ;  /* 0x0000006000017945 */ /* 0x000fe80003800000 */
[----:B------:R3:W-:Y:S01]  /*29a0*/  @!P5 STG.E.U8 desc[UR36][R6.64+0x10], R11 ;  /* 0x0000100b0600d986 */ /* 0x0007e2000c101124 */
[----:B------:R-:W-:Y:S05]  /*29b0*/  @P4 BRA `(.L_x_54) ;  /* 0x00000000000c4947 */ /* 0x000fea0003800000 */
[----:B------:R-:W5:Y:S02]  /*29c0*/  LDG.E.U8 R66, desc[UR36][R2.64+0x11] ;  /* 0x0000112402427981 */ /* 0x000f64000c1e1100 */
[----:B-----5:R-:W-:-:S05]  /*29d0*/  PRMT R0, R66, 0x8880, RZ ;  /* 0x0000888042007816 */ /* 0x020fca00000000ff */
[----:B------:R-:W-:-:S07]  /*29e0*/  IMAD R13, R0, R57, RZ ;  /* 0x00000039000d7224 */ /* 0x000fce00078e02ff */
.L_x_54:
[----:B------:R-:W-:Y:S05]  /*29f0*/  BSYNC B1 ;  /* 0x0000000000017941 */ /* 0x000fea0003800000 */
.L_x_53:
        /* <DEDUP_REMOVED lines=13> */
.L_x_56:
[----:B------:R-:W-:Y:S05]  /*2ad0*/  BSYNC B1 ;  /* 0x0000000000017941 */ /* 0x000fea0003800000 */
.L_x_55:
[----:B---3--:R-:W-:Y:S01]  /*2ae0*/  @!P3 IMAD R11, R34, R56, R13 ;  /* 0x00000038220bb224 */ /* 0x008fe200078e020d */
[----:B------:R-:W-:Y:S04]  /*2af0*/  BSSY B1, `(.L_x_57) ;  /* 0x0000006000017945 */ /* 0x000fe80003800000 */
[----:B------:R3:W-:Y:S01]  /*2b00*/  @!P3 STG.E.U8 desc[UR36][R4.64+0x10], R11 ;  /* 0x0000100b0400b986 */ /* 0x0007e2000c101124 */
[----:B------:R-:W-:Y:S05]  /*2b10*/  @P2 BRA `(.L_x_58) ;  /* 0x00000000000c2947 */ /* 0x000fea0003800000 */
[----:B------:R-:W5:Y:S02]  /*2b20*/  LDG.E.U8 R66, desc[UR36][R8.64+0x11] ;  /* 0x0000112408427981 */ /* 0x000f64000c1e1100 */
[----:B-----5:R-:W-:-:S05]  /*2b30*/  PRMT R0, R66, 0x8880, RZ ;  /* 0x0000888042007816 */ /* 0x020fca00000000ff */
[----:B------:R-:W-:-:S07]  /*2b40*/  IMAD R13, R0, R57, RZ ;  /* 0x00000039000d7224 */ /* 0x000fce00078e02ff */
.L_x_58:
[----:B------:R-:W-:Y:S05]  /*2b50*/  BSYNC B1 ;  /* 0x0000000000017941 */ /* 0x000fea0003800000 */
.L_x_57:
[----:B------:R-:W-:Y:S01]  /*2b60*/  @!P2 IMAD R35, R35, R56, R13 ;  /* 0x000000382323a224 */ /* 0x000fe200078e020d */
[----:B------:R-:W-:Y:S04]  /*2b70*/  BSSY B1, `(.L_x_59) ;  /* 0x0000006000017945 */ /* 0x000fe80003800000 */
[----:B------:R0:W-:Y:S01]  /*2b80*/  @!P2 STG.E.U8 desc[UR36][R4.64+0x11], R35 ;  /* 0x000011230400a986 */ /* 0x0001e2000c101124 */
[----:B------:R-:W-:Y:S05]  /*2b90*/  @P5 BRA `(.L_x_60) ;  /* 0x00000000000c5947 */ /* 0x000fea0003800000 */
[----:B------:R-:W5:Y:S02]  /*2ba0*/  LDG.E.U8 R66, desc[UR36][R2.64+0x18] ;  /* 0x0000182402427981 */ /* 0x000f64000c1e1100 */
[----:B-----5:R-:W-:-:S05]  /*2bb0*/  PRMT R0, R66, 0x8880, RZ ;  /* 0x0000888042007816 */ /* 0x020fca00000000ff */
[----:B------:R-:W-:-:S07]  /*2bc0*/  IMAD R13, R0, R57, RZ ;  /* 0x00000039000d7224 */ /* 0x000fce00078e02ff */
.L_x_60:
[----:B------:R-:W-:Y:S05]  /*2bd0*/  BSYNC B1 ;  /* 0x0000000000017941 */ /* 0x000fea0003800000 */
.L_x_59:
[----:B---3--:R-:W-:Y:S01]  /*2be0*/  @!P5 IMAD R11, R36, R56, R13 ;  /* 0x00000038240bd224 */ /* 0x008fe200078e020d */
[----:B------:R-:W-:Y:S04]  /*2bf0*/  BSSY B1, `(.L_x_61) ;  /* 0x0000006000017945 */ /* 0x000fe80003800000 */
[----:B------:R3:W-:Y:S01]  /*2c00*/  @!P5 STG.E.U8 desc[UR36][R6.64+0x18], R11 ;  /* 0x0000180b0600d986 */ /* 0x0007e2000c101124 */
[----:B------:R-:W-:Y:S05]  /*2c10*/  @P4 BRA `(.L_x_62) ;  /* 0x00000000000c4947 */ /* 0x000fea0003800000 */
[----:B------:R-:W5:Y:S02]  /*2c20*/  LDG.E.U8 R66, desc[UR36][R2.64+0x19] ;  /* 0x0000192402427981 */ /* 0x000f64000c1e1100 */
[----:B-----5:R-:W-:-:S05]  /*2c30*/  PRMT R0, R66, 0x8880, RZ ;  /* 0x0000888042007816 */ /* 0x020fca00000000ff */
[----:B------:R-:W-:-:S07]  /*2c40*/  IMAD R13, R0, R57, RZ ;  /* 0x00000039000d7224 */ /* 0x000fce00078e02ff */
.L_x_62:
[----:B------:R-:W-:Y:S05]  /*2c50*/  BSYNC B1 ;  /* 0x0000000000017941 */ /* 0x000fea0003800000 */
.L_x_61:
        /* <DEDUP_REMOVED lines=13> */
.L_x_64:
[----:B------:R-:W-:Y:S05]  /*2d30*/  BSYNC B1 ;  /* 0x0000000000017941 */ /* 0x000fea0003800000 */
.L_x_63:
[----:B---3--:R-:W-:Y:S01]  /*2d40*/  @!P1 IMAD R11, R38, R56, R13 ;  /* 0x00000038260b9224 */ /* 0x008fe200078e020d */
[----:B------:R-:W-:Y:S04]  /*2d50*/  BSSY B1, `(.L_x_65) ;  /* 0x0000006000017945 */ /* 0x000fe80003800000 */
[----:B------:R3:W-:Y:S01]  /*2d60*/  @!P1 STG.E.U8 desc[UR36][R4.64+0x18], R11 ;  /* 0x0000180b04009986 */ /* 0x0007e2000c101124 */
[----:B------:R-:W-:Y:S05]  /*2d70*/  @P4 BRA `(.L_x_66) ;  /* 0x00000000000c4947 */ /* 0x000fea0003800000 */
[----:B------:R-:W5:Y:S02]  /*2d80*/  LDG.E.U8 R66, desc[UR36][R8.64+0x19] ;  /* 0x0000192408427981 */ /* 0x000f64000c1e1100 */
[----:B-----5:R-:W-:-:S05]  /*2d90*/  PRMT R0, R66, 0x8880, RZ ;  /* 0x0000888042007816 */ /* 0x020fca00000000ff */
[----:B------:R-:W-:-:S07]  /*2da0*/  IMAD R13, R0, R57, RZ ;  /* 0x00000039000d7224 */ /* 0x000fce00078e02ff */
.L_x_66:
[----:B------:R-:W-:Y:S05]  /*2db0*/  BSYNC B1 ;  /* 0x0000000000017941 */ /* 0x000fea0003800000 */
.L_x_65:
[----:B------:R-:W-:Y:S01]  /*2dc0*/  @!P4 IMAD R39, R39, R56, R13 ;  /* 0x000000382727c224 */ /* 0x000fe200078e020d */
[----:B------:R-:W-:Y:S04]  /*2dd0*/  BSSY B1, `(.L_x_67) ;  /* 0x0000006000017945 */ /* 0x000fe80003800000 */
[----:B------:R0:W-:Y:S01]  /*2de0*/  @!P4 STG.E.U8 desc[UR36][R4.64+0x19], R39 ;  /* 0x000019270400c986 */ /* 0x0001e2000c101124 */
[----:B------:R-:W-:Y:S05]  /*2df0*/  @P5 BRA `(.L_x_68) ;  /* 0x00000000000c5947 */ /* 0x000fea0003800000 */
[----:B------:R-:W5:Y:S02]  /*2e00*/  LDG.E.U8 R66, desc[UR36][R2.64+0x20] ;  /* 0x0000202402427981 */ /* 0x000f64000c1e1100 */
[----:B-----5:R-:W-:-:S05]  /*2e10*/  PRMT R0, R66, 0x8880, RZ ;  /* 0x0000888042007816 */ /* 0x020fca00000000ff */
[----:B------:R-:W-:-:S07]  /*2e20*/  IMAD R13, R0, R57, RZ ;  /* 0x00000039000d7224 */ /* 0x000fce00078e02ff */
.L_x_68:
[----:B------:R-:W-:Y:S05]  /*2e30*/  BSYNC B1 ;  /* 0x0000000000017941 */ /* 0x000fea0003800000 */
.L_x_67:
[----:B---3--:R-:W-:Y:S01]  /*2e40*/  @!P5 IMAD R11, R40, R56, R13 ;  /* 0x00000038280bd224 */ /* 0x008fe200078e020d */
[----:B------:R-:W-:Y:S04]  /*2e50*/  BSSY B1, `(.L_x_69) ;  /* 0x0000006000017945 */ /* 0x000fe80003800000 */
[----:B------:R3:W-:Y:S01]  /*2e60*/  @!P5 STG.E.U8 desc[UR36][R6.64+0x20], R11 ;  /* 0x0000200b0600d986 */ /* 0x0007e2000c101124 */
[----:B------:R-:W-:Y:S05]  /*2e70*/  @P0 BRA `(.L_x_70) ;  /* 0x00000000000c0947 */ /* 0x000fea0003800000 */
[----:B------:R-:W5:Y:S02]  /*2e80*/  LDG.E.U8 R66, desc[UR36][R2.64+0x21] ;  /* 0x0000212402427981 */ /* 0x000f64000c1e1100 */
[----:B-----5:R-:W-:-:S05]  /*2e90*/  PRMT R0, R66, 0x8880, RZ ;  /* 0x0000888042007816 */ /* 0x020fca00000000ff */
[----:B------:R-:W-:-:S07]  /*2ea0*/  IMAD R13, R0, R57, RZ ;  /* 0x00000039000d7224 */ /* 0x000fce00078e02ff */
.L_x_70:
[----:B------:R-:W-:Y:S05]  /*2eb0*/  BSYNC B1 ;  /* 0x0000000000017941 */ /* 0x000fea0003800000 */
.L_x_69:
        /* <DEDUP_REMOVED lines=13> */
.L_x_72:
[----:B------:R-:W-:Y:S05]  /*2f90*/  BSYNC B1 ;  /* 0x0000000000017941 */ /* 0x000fea0003800000 */
.L_x_71:
[----:B---3--:R-:W-:Y:S01]  /*2fa0*/  @!P3 IMAD R11, R42, R56, R13 ;  /* 0x000000382a0bb224 */ /* 0x008fe200078e020d */
[----:B------:R-:W-:Y:S04]  /*2fb0*/  BSSY B1, `(.L_x_73) ;  /* 0x0000006000017945 */ /* 0x000fe80003800000 */
[----:B------:R3:W-:Y:S01]  /*2fc0*/  @!P3 STG.E.U8 desc[UR36][R4.64+0x20], R11 ;  /* 0x0000200b0400b986 */ /* 0x0007e2000c101124 */
[----:B------:R-:W-:Y:S05]  /*2fd0*/  @P2 BRA `(.L_x_74) ;  /* 0x00000000000c2947 */ /* 0x000fea0003800000 */
[----:B------:R-:W5:Y:S02]  /*2fe0*/  LDG.E.U8 R66, desc[UR36][R8.64+0x21] ;  /* 0x0000212408427981 */ /* 0x000f64000c1e1100 */
[----:B-----5:R-:W-:-:S05]  /*2ff0*/  PRMT R0, R66, 0x8880, RZ ;  /* 0x0000888042007816 */ /* 0x020fca00000000ff */
[----:B------:R-:W-:-:S07]  /*3000*/  IMAD R13, R0, R57, RZ ;  /* 0x00000039000d7224 */ /* 0x000fce00078e02ff */
.L_x_74:
[----:B------:R-:W-:Y:S05]  /*3010*/  BSYNC B1 ;  /* 0x0000000000017941 */ /* 0x000fea0003800000 */
.L_x_73:
[----:B------:R-:W-:Y:S01]  /*3020*/  @!P2 IMAD R43, R43, R56, R13 ;  /* 0x000000382b2ba224 */ /* 0x000fe200078e020d */
[----:B------:R-:W-:Y:S04]  /*3030*/  BSSY B1, `(.L_x_75) ;  /* 0x0000006000017945 */ /* 0x000fe80003800000 */
[----:B------:R0:W-:Y:S01]  /*3040*/  @!P2 STG.E.U8 desc[UR36][R4.64+0x21], R43 ;  /* 0x0000212b0400a986 */ /* 0x0001e2000c101124 */
[----:B------:R-:W-:Y:S05]  /*3050*/  @P0 BRA `(.L_x_76) ;  /* 0x00000000000c0947 */ /* 0x000fea0003800000 */
[----:B------:R-:W5:Y:S02]  /*3060*/  LDG.E.U8 R66, desc[UR36][R2.64+0x28] ;  /* 0x0000282402427981 */ /* 0x000f64000c1e1100 */
[----:B-----5:R-:W-:-:S05]  /*3070*/  PRMT R0, R66, 0x8880, RZ ;  /* 0x0000888042007816 */ /* 0x020fca00000000ff */
[----:B------:R-:W-:-:S07]  /*3080*/  IMAD R13, R0, R57, RZ ;  /* 0x00000039000d7224 */ /* 0x000fce00078e02ff */
.L_x_76:
[----:B------:R-:W-:Y:S05]  /*3090*/  BSYNC B1 ;  /* 0x0000000000017941 */ /* 0x000fea0003800000 */
.L_x_75:
[----:B---3--:R-:W-:Y:S01]  /*30a0*/  @!P0 IMAD R11, R44, R56, R13 ;  /* 0x000000382c0b8224 */ /* 0x008fe200078e020d */
[----:B------:R-:W-:Y:S04]  /*30b0*/  BSSY B1, `(.L_x_77) ;  /* 0x0000006000017945 */ /* 0x000fe80003800000 */
[----:B------:R3:W-:Y:S01]  /*30c0*/  @!P0 STG.E.U8 desc[UR36][R6.64+0x28], R11 ;  /* 0x0000280b06008986 */ /* 0x0007e2000c101124 */
[----:B------:R-:W-:Y:S05]  /*30d0*/  @P5 BRA `(.L_x_78) ;  /* 0x00000000000c5947 */ /* 0x000fea0003800000 */
[----:B------:R-:W5:Y:S02]  /*30e0*/  LDG.E.U8 R66, desc[UR36][R2.64+0x29] ;  /* 0x0000292402427981 */ /* 0x000f64000c1e1100 */
[----:B-----5:R-:W-:-:S05]  /*30f0*/  PRMT R0, R66, 0x8880, RZ ;  /* 0x0000888042007816 */ /* 0x020fca00000000ff */
[----:B------:R-:W-:-:S07]  /*3100*/  IMAD R13, R0, R57, RZ ;  /* 0x00000039000d7224 */ /* 0x000fce00078e02ff */
.L_x_78:
[----:B------:R-:W-:Y:S05]  /*3110*/  BSYNC B1 ;  /* 0x0000000000017941 */ /* 0x000fea0003800000 */
.L_x_77:
        /* <DEDUP_REMOVED lines=13> */
.L_x_80:
[----:B------:R-:W-:Y:S05]  /*31f0*/  BSYNC B1 ;  /* 0x0000000000017941 */ /* 0x000fea0003800000 */
.L_x_79:
[----:B---3--:R-:W-:Y:S01]  /*3200*/  @!P4 IMAD R11, R46, R56, R13 ;  /* 0x000000382e0bc224 */ /* 0x008fe200078e020d */
[----:B------:R-:W-:Y:S04]  /*3210*/  BSSY B1, `(.L_x_81) ;  /* 0x0000006000017945 */ /* 0x000fe80003800000 */
[----:B------:R3:W-:Y:S01]  /*3220*/  @!P4 STG.E.U8 desc[UR36][R4.64+0x28], R11 ;  /* 0x0000280b0400c986 */ /* 0x0007e2000c101124 */
[----:B------:R-:W-:Y:S05]  /*3230*/  @P1 BRA `(.L_x_82) ;  /* 0x00000000000c1947 */ /* 0x000fea0003800000 */
[----:B------:R-:W5:Y:S02]  /*3240*/  LDG.E.U8 R66, desc[UR36][R8.64+0x29] ;  /* 0x0000292408427981 */ /* 0x000f64000c1e1100 */
[----:B-----5:R-:W-:-:S05]  /*3250*/  PRMT R0, R66, 0x8880, RZ ;  /* 0x0000888042007816 */ /* 0x020fca00000000ff */
[----:B------:R-:W-:-:S07]  /*3260*/  IMAD R13, R0, R57, RZ ;  /* 0x00000039000d7224 */ /* 0x000fce00078e02ff */
.L_x_82:
[----:B------:R-:W-:Y:S05]  /*3270*/  BSYNC B1 ;  /* 0x0000000000017941 */ /* 0x000fea0003800000 */
.L_x_81:
[----:B------:R-:W-:Y:S01]  /*3280*/  @!P1 IMAD R47, R47, R56, R13 ;  /* 0x000000382f2f9224 */ /* 0x000fe200078e020d */
[----:B------:R-:W-:Y:S04]  /*3290*/  BSSY B1, `(.L_x_83) ;  /* 0x0000006000017945 */ /* 0x000fe80003800000 */
[----:B------:R0:W-:Y:S01]  /*32a0*/  @!P1 STG.E.U8 desc[UR36][R4.64+0x29], R47 ;  /* 0x0000292f04009986 */ /* 0x0001e2000c101124 */
[----:B------:R-:W-:Y:S05]  /*32b0*/  @P3 BRA `(.L_x_84) ;  /* 0x00000000000c3947 */ /* 0x000fea0003800000 */
[----:B------:R-:W5:Y:S02]  /*32c0*/  LDG.E.U8 R66, desc[UR36][R2.64+0x30] ;  /* 0x0000302402427981 */ /* 0x000f64000c1e1100 */
[----:B-----5:R-:W-:-:S05]  /*32d0*/  PRMT R0, R66, 0x8880, RZ ;  /* 0x0000888042007816 */ /* 0x020fca00000000ff */
[----:B------:R-:W-:-:S07]  /*32e0*/  IMAD R13, R0, R57, RZ ;  /* 0x00000039000d7224 */ /* 0x000fce00078e02ff */
.L_x_84:
[----:B------:R-:W-:Y:S05]  /*32f0*/  BSYNC B1 ;  /* 0x0000000000017941 */ /* 0x000fea0003800000 */
.L_x_83:
[----:B---3--:R-:W-:Y:S01]  /*3300*/  @!P3 IMAD R11, R48, R56, R13 ;  /* 0x00000038300bb224 */ /* 0x008fe200078e020d */
[----:B------:R-:W-:Y:S04]  /*3310*/  BSSY B1, `(.L_x_85) ;  /* 0x0000006000017945 */ /* 0x000fe80003800000 */
[----:B------:R3:W-:Y:S01]  /*3320*/  @!P3 STG.E.U8 desc[UR36][R6.64+0x30], R11 ;  /* 0x0000300b0600b986 */ /* 0x0007e2000c101124 */
[----:B------:R-:W-:Y:S05]  /*3330*/  @P5 BRA `(.L_x_86) ;  /* 0x00000000000c5947 */ /* 0x000fea0003800000 */
[----:B------:R-:W5:Y:S02]  /*3340*/  LDG.E.U8 R66, desc[UR36][R2.64+0x31] ;  /* 0x0000312402427981 */ /* 0x000f64000c1e1100 */
[----:B-----5:R-:W-:-:S05]  /*3350*/  PRMT R0, R66, 0x8880, RZ ;  /* 0x0000888042007816 */ /* 0x020fca00000000ff */
[----:B------:R-:W-:-:S07]  /*3360*/  IMAD R13, R0, R57, RZ ;  /* 0x00000039000d7224 */ /* 0x000fce00078e02ff */
.L_x_86:
[----:B------:R-:W-:Y:S05]  /*3370*/  BSYNC B1 ;  /* 0x0000000000017941 */ /* 0x000fea0003800000 */
.L_x_85:
        /* <DEDUP_REMOVED lines=9> */
[----:B------:R-:W-:Y:S01]  /*3410*/  ISETP.LT.OR P3, PT, R70, 0x9, !P3 ;  /* 0x000000094600780c */ /* 0x000fe20005f61670 */
[----:B------:R-:W-:-:S12]  /*3420*/  @P2 BRA `(.L_x_88) ;  /* 0x00000000000c2947 */ /* 0x000fd80003800000 */
[----:B------:R-:W5:Y:S02]  /*3430*/  LDG.E.U8 R66, desc[UR36][R8.64+0x30] ;  /* 0x0000302408427981 */ /* 0x000f64000c1e1100 */
[----:B-----5:R-:W-:-:S05]  /*3440*/  PRMT R0, R66, 0x8880, RZ ;  /* 0x0000888042007816 */ /* 0x020fca00000000ff */
[----:B------:R-:W-:-:S07]  /*3450*/  IMAD R13, R0, R57, RZ ;  /* 0x00000039000d7224 */ /* 0x000fce00078e02ff */
.L_x_88:
[----:B------:R-:W-:Y:S05]  /*3460*/  BSYNC B1 ;  /* 0x0000000000017941 */ /* 0x000fea0003800000 */
.L_x_87:
[----:B---3--:R-:W-:Y:S01]  /*3470*/  @!P2 IMAD R11, R50, R56, R13 ;  /* 0x00000038320ba224 */ /* 0x008fe200078e020d */
[----:B------:R-:W-:Y:S04]  /*3480*/  BSSY B1, `(.L_x_89) ;  /* 0x0000006000017945 */ /* 0x000fe80003800000 */
[----:B------:R3:W-:Y:S01]  /*3490*/  @!P2 STG.E.U8 desc[UR36][R4.64+0x30], R11 ;  /* 0x0000300b0400a986 */ /* 0x0007e2000c101124 */
[----:B------:R-:W-:Y:S05]  /*34a0*/  @P0 BRA `(.L_x_90) ;  /* 0x00000000000c0947 */ /* 0x000fea0003800000 */
[----:B------:R-:W5:Y:S02]  /*34b0*/  LDG.E.U8 R66, desc[UR36][R8.64+0x31] ;  /* 0x0000312408427981 */ /* 0x000f64000c1e1100 */
[----:B-----5:R-:W-:-:S05]  /*34c0*/  PRMT R0, R66, 0x8880, RZ ;  /* 0x0000888042007816 */ /* 0x020fca00000000ff */
[----:B------:R-:W-:-:S07]  /*34d0*/  IMAD R13, R0, R57, RZ ;  /* 0x00000039000d7224 */ /* 0x000fce00078e02ff */
.L_x_90:
[----:B------:R-:W-:Y:S05]  /*34e0*/  BSYNC B1 ;  /* 0x0000000000017941 */ /* 0x000fea0003800000 */
.L_x_89:
[----:B------:R-:W-:Y:S01]  /*34f0*/  @!P0 IMAD R51, R51, R56, R13 ;  /* 0x0000003833338224 */ /* 0x000fe200078e020d */
[----:B------:R-:W-:Y:S04]  /*3500*/  BSSY B1, `(.L_x_91) ;  /* 0x0000006000017945 */ /* 0x000fe80003800000 */
[----:B------:R0:W-:Y:S01]  /*3510*/  @!P0 STG.E.U8 desc[UR36][R4.64+0x31], R51 ;  /* 0x0000313304008986 */ /* 0x0001e2000c101124 */
[----:B------:R-:W-:Y:S05]  /*3520*/  @P5 BRA `(.L_x_92) ;  /* 0x00000000000c5947 */ /* 0x000fea0003800000 */
[----:B------:R-:W5:Y:S02]  /*3530*/  LDG.E.U8 R66, desc[UR36][R2.64+0x38] ;  /* 0x0000382402427981 */ /* 0x000f64000c1e1100 */
[----:B-----5:R-:W-:-:S05]  /*3540*/  PRMT R0, R66, 0x8880, RZ ;  /* 0x0000888042007816 */ /* 0x020fca00000000ff */
[----:B------:R-:W-:-:S07]  /*3550*/  IMAD R13, R0, R57, RZ ;  /* 0x00000039000d7224 */ /* 0x000fce00078e02ff */
.L_x_92:
[----:B------:R-:W-:Y:S05]  /*3560*/  BSYNC B1 ;  /* 0x0000000000017941 */ /* 0x000fea0003800000 */
.L_x_91:
[----:B---3--:R-:W-:Y:S01]  /*3570*/  @!P5 IMAD R11, R52, R56, R13 ;  /* 0x00000038340bd224 */ /* 0x008fe200078e020d */
[----:B------:R-:W-:Y:S04]  /*3580*/  BSSY B1, `(.L_x_93) ;  /* 0x0000006000017945 */ /* 0x000fe80003800000 */
[----:B------:R3:W-:Y:S01]  /*3590*/  @!P5 STG.E.U8 desc[UR36][R6.64+0x38], R11 ;  /* 0x0000380b0600d986 */ /* 0x0007e2000c101124 */
[----:B------:R-:W-:Y:S05]  /*35a0*/  @P4 BRA `(.L_x_94) ;  /* 0x00000000000c4947 */ /* 0x000fea0003800000 */
[----:B------:R-:W5:Y:S02]  /*35b0*/  LDG.E.U8 R66, desc[UR36][R2.64+0x39] ;  /* 0x0000392402427981 */ /* 0x000f64000c1e1100 */
[----:B-----5:R-:W-:-:S05]  /*35c0*/  PRMT R0, R66, 0x8880, RZ ;  /* 0x0000888042007816 */ /* 0x020fca00000000ff */
[----:B------:R-:W-:-:S07]  /*35d0*/  IMAD R13, R0, R57, RZ ;  /* 0x00000039000d7224 */ /* 0x000fce00078e02ff */
.L_x_94:
[----:B------:R-:W-:Y:S05]  /*35e0*/  BSYNC B1 ;  /* 0x0000000000017941 */ /* 0x000fea0003800000 */
.L_x_93:
[----:B------:R-:W-:Y:S01]  /*35f0*/  @!P4 IMAD R53, R53, R56, R13 ;  /* 0x000000383535c224 */ /* 0x000fe200078e020d */
[----:B------:R-:W-:Y:S04]  /*3600*/  BSSY B1, `(.L_x_95) ;  /* 0x0000006000017945 */ /* 0x000fe80003800000 */
[----:B------:R0:W-:Y:S01]  /*3610*/  @!P4 STG.E.U8 desc[UR36][R6.64+0x39], R53 ;  /* 0x000039350600c986 */ /* 0x0001e2000c101124 */
[----:B------:R-:W-:Y:S05]  /*3620*/  @P3 BRA `(.L_x_96) ;  /* 0x00000000000c3947 */ /* 0x000fea0003800000 */
[----:B------:R-:W5:Y:S02]  /*3630*/  LDG.E.U8 R66, desc[UR36][R8.64+0x38] ;  /* 0x0000382408427981 */ /* 0x000f64000c1e1100 */
[----:B-----5:R-:W-:-:S05]  /*3640*/  PRMT R0, R66, 0x8880, RZ ;  /* 0x0000888042007816 */ /* 0x020fca00000000ff */
[----:B------:R-:W-:-:S07]  /*3650*/  IMAD R13, R0, R57, RZ ;  /* 0x00000039000d7224 */ /* 0x000fce00078e02ff */
.L_x_96:
[----:B------:R-:W-:Y:S05]  /*3660*/  BSYNC B1 ;  /* 0x0000000000017941 */ /* 0x000fea0003800000 */
.L_x_95:
[----:B0-----:R-:W-:Y:S01]  /*3670*/  @!P3 IMAD R3, R54, R56, R13 ;  /* 0x000000383603b224 */ /* 0x001fe200078e020d */
[----:B------:R-:W-:Y:S01]  /*3680*/  ISETP.LT.OR P1, PT, R70, 0x9, !P1 ;  /* 0x000000094600780c */ /* 0x000fe20004f21670 */
[----:B------:R-:W-:Y:S03]  /*3690*/  BSSY B1, `(.L_x_97) ;  /* 0x0000006000017945 */ /* 0x000fe60003800000 */
[----:B------:R0:W-:Y:S09]  /*36a0*/  @!P3 STG.E.U8 desc[UR36][R4.64+0x38], R3 ;  /* 0x000038030400b986 */ /* 0x0001f2000c101124 */
[----:B------:R-:W-:Y:S05]  /*36b0*/  @P1 BRA `(.L_x_98) ;  /* 0x00000000000c1947 */ /* 0x000fea0003800000 */
[----:B------:R-:W5:Y:S02]  /*36c0*/  LDG.E.U8 R66, desc[UR36][R8.64+0x39] ;  /* 0x0000392408427981 */ /* 0x000f64000c1e1100 */
[----:B-----5:R-:W-:-:S05]  /*36d0*/  PRMT R0, R66, 0x8880, RZ ;  /* 0x0000888042007816 */ /* 0x020fca00000000ff */
[----:B------:R-:W-:-:S07]  /*36e0*/  IMAD R13, R0, R57, RZ ;  /* 0x00000039000d7224 */ /* 0x000fce00078e02ff */
.L_x_98:
[----:B------:R-:W-:Y:S05]  /*36f0*/  BSYNC B1 ;  /* 0x0000000000017941 */ /* 0x000fea0003800000 */
.L_x_97:
[----:B------:R-:W-:Y:S01]  /*3700*/  IMAD R13, R55, R56, R13 ;  /* 0x00000038370d7224 */ /* 0x000fe200078e020d */
[----:B------:R-:W-:Y:S06]  /*3710*/  @P1 BRA `(.L_x_99) ;  /* 0x0000000400c81947 */ /* 0x000fec0003800000 */
[----:B------:R0:W-:Y:S01]  /*3720*/  STG.E.U8 desc[UR36][R4.64+0x39], R13 ;  /* 0x0000390d04007986 */ /* 0x0001e2000c101124 */
[----:B------:R-:W-:Y:S05]  /*3730*/  BRA `(.L_x_99) ;  /* 0x0000000400c07947 */ /* 0x000fea0003800000 */
.L_x_34:
[C---:B------:R-:W-:Y:S02]  /*3740*/  ISETP.GE.AND P1, PT, R71.reuse, 0x1, PT ;  /* 0x000000014700780c */ /* 0x040fe40003f26270 */
[----:B------:R-:W-:Y:S02]  /*3750*/  ISETP.GE.AND P0, PT, R71, 0x2, PT ;  /* 0x000000024700780c */ /* 0x000fe40003f06270 */
[C---:B------:R-:W-:Y:S02]  /*3760*/  ISETP.LT.OR P4, PT, R70.reuse, 0x1, !P1 ;  /* 0x000000014600780c */ /* 0x040fe40004f81670 */
[C---:B------:R-:W-:Y:S02]  /*3770*/  ISETP.LT.OR P5, PT, R70.reuse, 0x1, !P0 ;  /* 0x000000014600780c */ /* 0x040fe400047a1670 */
[C---:B------:R-:W-:Y:S02]  /*3780*/  ISETP.LT.OR P1, PT, R70.reuse, 0x9, !P1 ;  /* 0x000000094600780c */ /* 0x040fe40004f21670 */
[----:B------:R-:W-:-:S02]  /*3790*/  ISETP.LT.OR P0, PT, R70, 0x9, !P0 ;  /* 0x000000094600780c */ /* 0x000fc40004701670 */
[C---:B------:R-:W-:Y:S02]  /*37a0*/  ISETP.GE.AND P3, PT, R71.reuse, 0x9, PT ;  /* 0x000000094700780c */ /* 0x040fe40003f66270 */
[----:B------:R-:W-:-:S03]  /*37b0*/  ISETP.GE.AND P2, PT, R71, 0xa, PT ;  /* 0x0000000a4700780c */ /* 0x000fc60003f46270 */
[-C--:B------:R-:W-:Y:S02]  /*37c0*/  @!P4 IMAD R3, R24, R56.reuse, RZ ;  /* 0x000000381803c224 */ /* 0x080fe400078e02ff */
[-C--:B------:R-:W-:Y:S02]  /*37d0*/  @!P5 IMAD R25, R25, R56.reuse, RZ ;  /* 0x000000381919d224 */ /* 0x080fe400078e02ff */
[-C--:B------:R-:W-:Y:S01]  /*37e0*/  @!P1 IMAD R9, R26, R56.reuse, RZ ;  /* 0x000000381a099224 */ /* 0x080fe200078e02ff */
[----:B------:R0:W-:Y:S01]  /*37f0*/  @!P4 STG.E.U8 desc[UR36][R6.64], R3 ;  /* 0x000000030600c986 */ /* 0x0001e2000c101124 */
[C---:B------:R-:W-:Y:S01]  /*3800*/  ISETP.LT.OR P4, PT, R70.reuse, 0x1, !P3 ;  /* 0x000000014600780c */ /* 0x040fe20005f81670 */
[----:B------:R-:W-:Y:S02]  /*3810*/  @!P0 IMAD R27, R27, R56, RZ ;  /* 0x000000381b1b8224 */ /* 0x000fe400078e02ff */
[----:B------:R-:W-:Y:S01]  /*3820*/  @!P5 STG.E.U8 desc[UR36][R6.64+0x1], R25 ;  /* 0x000001190600d986 */ /* 0x000fe2000c101124 */
[----:B------:R-:W-:-:S02]  /*3830*/  ISETP.LT.OR P5, PT, R70, 0x1, !P2 ;  /* 0x000000014600780c */ /* 0x000fc400057a1670 */
[C---:B------:R-:W-:Y:S01]  /*3840*/  ISETP.LT.OR P2, PT, R70.reuse, 0x9, !P2 ;  /* 0x000000094600780c */ /* 0x040fe20005741670 */
[----:B------:R1:W-:Y:S01]  /*3850*/  @!P1 STG.E.U8 desc[UR36][R4.64], R9 ;  /* 0x0000000904009986 */ /* 0x0003e2000c101124 */
[----:B------:R-:W-:Y:S02]  /*3860*/  ISETP.LT.OR P1, PT, R70, 0x9, !P3 ;  /* 0x000000094600780c */ /* 0x000fe40005f21670 */
[C---:B------:R-:W-:Y:S01]  /*3870*/  ISETP.GE.AND P3, PT, R71.reuse, 0x11, PT ;  /* 0x000000114700780c */ /* 0x040fe20003f66270 */
[----:B------:R-:W-:Y:S01]  /*3880*/  @!P0 STG.E.U8 desc[UR36][R4.64+0x1], R27 ;  /* 0x0000011b04008986 */ /* 0x000fe2000c101124 */
[----:B------:R-:W-:Y:S01]  /*3890*/  ISETP.GE.AND P0, PT, R71, 0x12, PT ;  /* 0x000000124700780c */ /* 0x000fe20003f06270 */
[----:B------:R-:W-:-:S04]  /*38a0*/  @!P4 IMAD R11, R28, R56, RZ ;  /* 0x000000381c0bc224 */ /* 0x000fc800078e02ff */
[-C--:B------:R-:W-:Y:S01]  /*38b0*/  @!P5 IMAD R29, R29, R56.reuse, RZ ;  /* 0x000000381d1dd224 */ /* 0x080fe200078e02ff */
[----:B------:R-:W-:Y:S01]  /*38c0*/  @!P4 STG.E.U8 desc[UR36][R6.64+0x8], R11 ;  /* 0x0000080b0600c986 */ /* 0x000fe2000c101124 */
[C---:B------:R-:W-:Y:S01]  /*38d0*/  ISETP.LT.OR P4, PT, R70.reuse, 0x1, !P3 ;  /* 0x000000014600780c */ /* 0x040fe20005f81670 */
[-C--:B------:R-:W-:Y:S02]  /*38e0*/  @!P2 IMAD R31, R31, R56.reuse, RZ ;  /* 0x000000381f1fa224 */ /* 0x080fe400078e02ff */
[----:B------:R-:W-:Y:S01]  /*38f0*/  @!P5 STG.E.U8 desc[UR36][R6.64+0x9], R29 ;  /* 0x0000091d0600d986 */ /* 0x000fe2000c101124 */
[----:B------:R-:W-:Y:S01]  /*3900*/  ISETP.LT.OR P5, PT, R70, 0x1, !P0 ;  /* 0x000000014600780c */ /* 0x000fe200047a1670 */
[----:B0-----:R-:W-:Y:S01]  /*3910*/  @!P1 IMAD R3, R30, R56, RZ ;  /* 0x000000381e039224 */ /* 0x001fe200078e02ff */
[----:B------:R-:W-:Y:S01]  /*3920*/  ISETP.LT.OR P0, PT, R70, 0x9, !P0 ;  /* 0x000000094600780c */ /* 0x000fe20004701670 */
[----:B------:R-:W-:Y:S01]  /*3930*/  @!P2 STG.E.U8 desc[UR36][R4.64+0x9], R31 ;  /* 0x0000091f0400a986 */ /* 0x000fe2000c101124 */
[----:B------:R-:W-:-:S03]  /*3940*/  ISETP.GE.AND P2, PT, R71, 0x19, PT ;  /* 0x000000194700780c */ /* 0x000fc60003f46270 */
[----:B------:R0:W-:Y:S01]  /*3950*/  @!P1 STG.E.U8 desc[UR36][R4.64+0x8], R3 ;  /* 0x0000080304009986 */ /* 0x0001e2000c101124 */
[----:B------:R-:W-:Y:S01]  /*3960*/  ISETP.LT.OR P1, PT, R70, 0x9, !P3 ;  /* 0x000000094600780c */ /* 0x000fe20005f21670 */
[----:B-1----:R-:W-:Y:S01]  /*3970*/  @!P4 IMAD R9, R32, R56, RZ ;  /* 0x000000382009c224 */ /* 0x002fe200078e02ff */
[----:B------:R-:W-:-:S03]  /*3980*/  ISETP.GE.AND P3, PT, R71, 0x1a, PT ;  /* 0x0000001a4700780c */ /* 0x000fc60003f66270 */
[-C--:B------:R-:W-:Y:S01]  /*3990*/  @!P5 IMAD R33, R33, R56.reuse, RZ ;  /* 0x000000382121d224 */ /* 0x080fe200078e02ff */
[----:B------:R-:W-:Y:S01]  /*39a0*/  @!P4 STG.E.U8 desc[UR36][R6.64+0x10], R9 ;  /* 0x000010090600c986 */ /* 0x000fe2000c101124 */
[C---:B------:R-:W-:Y:S01]  /*39b0*/  ISETP.LT.OR P4, PT, R70.reuse, 0x1, !P3 ;  /* 0x000000014600780c */ /* 0x040fe20005f81670 */
[-C--:B------:R-:W-:Y:S01]  /*39c0*/  @!P0 IMAD R35, R35, R56.reuse, RZ ;  /* 0x0000003823238224 */ /* 0x080fe200078e02ff */
[C---:B------:R-:W-:Y:S01]  /*39d0*/  ISETP.LT.OR P3, PT, R70.reuse, 0x9, !P3 ;  /* 0x000000094600780c */ /* 0x040fe20005f61670 */
[----:B------:R-:W-:Y:S01]  /*39e0*/  @!P5 STG.E.U8 desc[UR36][R6.64+0x11], R33 ;  /* 0x000011210600d986 */ /* 0x000fe2000c101124 */
[----:B------:R-:W-:Y:S02]  /*39f0*/  ISETP.LT.OR P5, PT, R70, 0x1, !P2 ;  /* 0x000000014600780c */ /* 0x000fe400057a1670 */
[----:B0-----:R-:W-:Y:S01]  /*3a00*/  @!P1 IMAD R3, R34, R56, RZ ;  /* 0x0000003822039224 */ /* 0x001fe200078e02ff */
[----:B------:R-:W-:Y:S01]  /*3a10*/  @!P0 STG.E.U8 desc[UR36][R4.64+0x11], R35 ;  /* 0x0000112304008986 */ /* 0x000fe2000c101124 */
[----:B------:R-:W-:-:S02]  /*3a20*/  ISETP.LT.OR P2, PT, R70, 0x9, !P2 ;  /* 0x000000094600780c */ /* 0x000fc40005741670 */
[C---:B------:R-:W-:Y:S01]  /*3a30*/  ISETP.GE.AND P0, PT, R71.reuse, 0x21, PT ;  /* 0x000000214700780c */ /* 0x040fe20003f06270 */
[----:B------:R0:W-:Y:S01]  /*3a40*/  @!P1 STG.E.U8 desc[UR36][R4.64+0x10], R3 ;  /* 0x0000100304009986 */ /* 0x0001e2000c101124 */
[----:B------:R-:W-:Y:S01]  /*3a50*/  ISETP.GE.AND P1, PT, R71, 0x22, PT ;  /* 0x000000224700780c */ /* 0x000fe20003f26270 */
[-C--:B------:R-:W-:Y:S02]  /*3a60*/  @!P4 IMAD R37, R37, R56.reuse, RZ ;  /* 0x000000382525c224 */ /* 0x080fe400078e02ff */
[-C--:B------:R-:W-:Y:S02]  /*3a70*/  @!P3 IMAD R39, R39, R56.reuse, RZ ;  /* 0x000000382727b224 */ /* 0x080fe400078e02ff */
[-C--:B------:R-:W-:Y:S01]  /*3a80*/  @!P5 IMAD R11, R36, R56.reuse, RZ ;  /* 0x00000038240bd224 */ /* 0x080fe200078e02ff */
[----:B------:R-:W-:Y:S01]  /*3a90*/  @!P4 STG.E.U8 desc[UR36][R6.64+0x19], R37 ;  /* 0x000019250600c986 */ /* 0x000fe2000c101124 */
[C---:B------:R-:W-:Y:S02]  /*3aa0*/  ISETP.LT.OR P4, PT, R70.reuse, 0x1, !P0 ;  /* 0x000000014600780c */ /* 0x040fe40004781670 */
[C---:B------:R-:W-:Y:S01]  /*3ab0*/  ISETP.LT.OR P0, PT, R70.reuse, 0x9, !P0 ;  /* 0x000000094600780c */ /* 0x040fe20004701670 */
[----:B------:R-:W-:Y:S01]  /*3ac0*/  @!P5 STG.E.U8 desc[UR36][R6.64+0x18], R11 ;  /* 0x0000180b0600d986 */ /* 0x000fe2000c101124 */
[----:B------:R-:W-:Y:S01]  /*3ad0*/  ISETP.LT.OR P5, PT, R70, 0x1, !P1 ;  /* 0x000000014600780c */ /* 0x000fe20004fa1670 */
[----:B0-----:R-:W-:Y:S01]  /*3ae0*/  @!P2 IMAD R3, R38, R56, RZ ;  /* 0x000000382603a224 */ /* 0x001fe200078e02ff */
[----:B------:R-:W-:Y:S01]  /*3af0*/  ISETP.LT.OR P1, PT, R70, 0x9, !P1 ;  /* 0x000000094600780c */ /* 0x000fe20004f21670 */
[----:B------:R-:W-:Y:S01]  /*3b00*/  @!P3 STG.E.U8 desc[UR36][R4.64+0x19], R39 ;  /* 0x000019270400b986 */ /* 0x000fe2000c101124 */
[----:B------:R-:W-:-:S03]  /*3b10*/  ISETP.GE.AND P3, PT, R71, 0x29, PT ;  /* 0x000000294700780c */ /* 0x000fc60003f66270 */
[----:B------:R0:W-:Y:S01]  /*3b20*/  @!P2 STG.E.U8 desc[UR36][R4.64+0x18], R3 ;  /* 0x000018030400a986 */ /* 0x0001e2000c101124 */
[----:B------:R-:W-:Y:S01]  /*3b30*/  ISETP.GE.AND P2, PT, R71, 0x2a, PT ;  /* 0x0000002a4700780c */ /* 0x000fe20003f46270 */
[----:B------:R-:W-:-:S04]  /*3b40*/  @!P4 IMAD R9, R40, R56, RZ ;  /* 0x000000382809c224 */ /* 0x000fc800078e02ff */
[-C--:B------:R-:W-:Y:S01]  /*3b50*/  @!P5 IMAD R41, R41, R56.reuse, RZ ;  /* 0x000000382929d224 */ /* 0x080fe200078e02ff */
[----:B------:R-:W-:Y:S01]  /*3b60*/  @!P4 STG.E.U8 desc[UR36][R6.64+0x20], R9 ;  /* 0x000020090600c986 */ /* 0x000fe2000c101124 */
[C---:B------:R-:W-:Y:S01]  /*3b70*/  ISETP.LT.OR P4, PT, R70.reuse, 0x1, !P3 ;  /* 0x000000014600780c */ /* 0x040fe20005f81670 */
[-C--:B------:R-:W-:Y:S01]  /*3b80*/  @!P1 IMAD R43, R43, R56.reuse, RZ ;  /* 0x000000382b2b9224 */ /* 0x080fe200078e02ff */
        /* <DEDUP_REMOVED lines=25> */
[----:B------:R1:W-:Y:S01]  /*3d20*/  @!P4 STG.E.U8 desc[UR36][R6.64+0x30], R9 ;  /* 0x000030090600c986 */ /* 0x0003e2000c101124 */
[C---:B------:R-:W-:Y:S01]  /*3d30*/  ISETP.LT.OR P4, PT, R70.reuse, 0x1, !P2 ;  /* 0x000000014600780c */ /* 0x040fe20005781670 */
[-C--:B------:R-:W-:Y:S01]  /*3d40*/  @!P0 IMAD R51, R51, R56.reuse, RZ ;  /* 0x0000003833338224 */ /* 0x080fe200078e02ff */
[C---:B------:R-:W-:Y:S01]  /*3d50*/  ISETP.LT.OR P2, PT, R70.reuse, 0x9, !P2 ;  /* 0x000000094600780c */ /* 0x040fe20005741670 */
[----:B------:R2:W-:Y:S01]  /*3d60*/  @!P5 STG.E.U8 desc[UR36][R6.64+0x31], R49 ;  /* 0x000031310600d986 */ /* 0x0005e2000c101124 */
[----:B------:R-:W-:Y:S01]  /*3d70*/  ISETP.LT.OR P5, PT, R70, 0x1, !P3 ;  /* 0x000000014600780c */ /* 0x000fe20005fa1670 */
[-C--:B0-----:R-:W-:Y:S01]  /*3d80*/  @!P1 IMAD R3, R50, R56.reuse, RZ ;  /* 0x0000003832039224 */ /* 0x081fe200078e02ff */
[----:B------:R-:W-:Y:S01]  /*3d90*/  ISETP.LT.OR P3, PT, R70, 0x9, !P3 ;  /* 0x000000094600780c */ /* 0x000fe20005f61670 */
[----:B------:R2:W-:Y:S04]  /*3da0*/  @!P0 STG.E.U8 desc[UR36][R4.64+0x31], R51 ;  /* 0x0000313304008986 */ /* 0x0005e8000c101124 */
[----:B------:R2:W-:Y:S02]  /*3db0*/  @!P1 STG.E.U8 desc[UR36][R4.64+0x30], R3 ;  /* 0x0000300304009986 */ /* 0x0005e4000c101124 */
[----:B------:R-:W-:-:S02]  /*3dc0*/  @!P4 IMAD R11, R52, R56, RZ ;  /* 0x00000038340bc224 */ /* 0x000fc400078e02ff */
[-C--:B-1----:R-:W-:Y:S02]  /*3dd0*/  @!P2 IMAD R9, R54, R56.reuse, RZ ;  /* 0x000000383609a224 */ /* 0x082fe400078e02ff */
[-C--:B------:R-:W-:Y:S01]  /*3de0*/  @!P5 IMAD R53, R53, R56.reuse, RZ ;  /* 0x000000383535d224 */ /* 0x080fe200078e02ff */
[----:B------:R2:W-:Y:S01]  /*3df0*/  @!P4 STG.E.U8 desc[UR36][R6.64+0x38], R11 ;  /* 0x0000380b0600c986 */ /* 0x0005e2000c101124 */
[----:B------:R-:W-:-:S03]  /*3e00*/  @!P3 IMAD R55, R55, R56, RZ ;  /* 0x000000383737b224 */ /* 0x000fc600078e02ff */
[----:B------:R2:W-:Y:S04]  /*3e10*/  @!P5 STG.E.U8 desc[UR36][R6.64+0x39], R53 ;  /* 0x000039350600d986 */ /* 0x0005e8000c101124 */
[----:B------:R2:W-:Y:S04]  /*3e20*/  @!P2 STG.E.U8 desc[UR36][R4.64+0x38], R9 ;  /* 0x000038090400a986 */ /* 0x0005e8000c101124 */
[----:B------:R2:W-:Y:S02]  /*3e30*/  @!P3 STG.E.U8 desc[UR36][R4.64+0x39], R55 ;  /* 0x000039370400b986 */ /* 0x0005e4000c101124 */
.L_x_99:
[----:B------:R-:W-:Y:S05]  /*3e40*/  BSYNC B0 ;  /* 0x0000000000007941 */ /* 0x000fea0003800000 */
.L_x_33:
[----:B0-2---:R-:W2:Y:S01]  /*3e50*/  LDL.64 R2, [R1] ;  /* 0x0000000001027983 */ /* 0x005ea20000100a00 */
[----:B------:R-:W-:Y:S01]  /*3e60*/  ULDC.64 UR4, c[0x0][0x650] ;  /* 0x0001940000047ab9 */ /* 0x000fe20000000a00 */
[----:B------:R0:W-:Y:S01]  /*3e70*/  SYNCS.ARRIVE.TRANS64.A1T0 RZ, [R64+UR47], RZ ;  /* 0x000000ff40ff79a7 */ /* 0x0001e2000810002f */
[----:B------:R-:W-:Y:S01]  /*3e80*/  PRMT R0, RZ, 0x7610, R0 ;  /* 0x00007610ff007816 */ /* 0x000fe20000000000 */
[----:B------:R-:W-:Y:S02]  /*3e90*/  IMAD.MOV.U32 R19, RZ, RZ, -0x1 ;  /* 0xffffffffff137424 */ /* 0x000fe400078e00ff */
[----:B------:R-:W-:Y:S01]  /*3ea0*/  IMAD.MOV.U32 R22, RZ, RZ, -0x1 ;  /* 0xffffffffff167424 */ /* 0x000fe200078e00ff */
[----:B--2---:R-:W-:-:S04]  /*3eb0*/  LEA R18, P0, R2, R18, 0x1 ;  /* 0x0000001202127211 */ /* 0x004fc800078008ff */
[----:B------:R-:W-:Y:S01]  /*3ec0*/  LEA.HI.X R17, R2, R17, R23, 0x1, P0 ;  /* 0x0000001102117211 */ /* 0x000fe200000f0c17 */
[----:B------:R-:W-:Y:S01]  /*3ed0*/  IMAD.MOV.U32 R2, RZ, RZ, -0x1 ;  /* 0xffffffffff027424 */ /* 0x000fe200078e00ff */
[----:B------:R-:W-:-:S04]  /*3ee0*/  ISETP.GE.U32.AND P0, PT, R18, UR4, PT ;  /* 0x0000000412007c0c */ /* 0x000fc8000bf06070 */
[----:B------:R-:W-:-:S13]  /*3ef0*/  ISETP.GE.U32.AND.EX P0, PT, R17, UR5, PT, P0 ;  /* 0x0000000511007c0c */ /* 0x000fda000bf06100 */
[----:B0-----:R-:W-:Y:S05]  /*3f00*/  @P0 BRA `(.L_x_100) ;  /* 0x0000000400700947 */ /* 0x001fea0003800000 */
[----:B------:R-:W0:Y:S01]  /*3f10*/  S2R R10, SR_CTAID.X ;  /* 0x00000000000a7919 */ /* 0x000e220000002500 */
[----:B------:R-:W2:Y:S01]  /*3f20*/  LDC.64 R8, c[0x0][0x628] ;  /* 0x00018a00ff087b82 */ /* 0x000ea20000000a00 */
[----:B------:R-:W-:Y:S01]  /*3f30*/  ULDC UR4, c[0x0][0x150] ;  /* 0x0000540000047ab9 */ /* 0x000fe20000000800 */
[----:B-1-3--:R-:W-:Y:S01]  /*3f40*/  IMAD.MOV.U32 R6, RZ, RZ, R18 ;  /* 0x000000ffff067224 */ /* 0x00afe200078e0012 */
[----:B------:R-:W1:Y:S01]  /*3f50*/  S2R R20, SR_CTAID.Y ;  /* 0x0000000000147919 */ /* 0x000e620000002600 */
[----:B------:R-:W-:-:S04]  /*3f60*/  IMAD.MOV.U32 R7, RZ, RZ, R17 ;  /* 0x000000ffff077224 */ /* 0x000fc800078e0011 */
[----:B------:R-:W3:Y:S08]  /*3f70*/  LDC R15, c[0x0][0x144] ;  /* 0x00005100ff0f7b82 */ /* 0x000ef00000000800 */
[----:B------:R-:W1:Y:S08]  /*3f80*/  LDC R0, c[0x0][0x630] ;  /* 0x00018c00ff007b82 */ /* 0x000e700000000800 */
[----:B------:R-:W1:Y:S01]  /*3f90*/  LDC.64 R12, c[0x0][0x620] ;  /* 0x00018800ff0c7b82 */ /* 0x000e620000000a00 */
[----:B--2---:R-:W-:-:S04]  /*3fa0*/  ISETP.NE.U32.AND P0, PT, R8, RZ, PT ;  /* 0x000000ff0800720c */ /* 0x004fc80003f05070 */
[----:B------:R-:W-:Y:S02]  /*3fb0*/  ISETP.NE.AND.EX P0, PT, R9, RZ, PT, P0 ;  /* 0x000000ff0900720c */ /* 0x000fe40003f05300 */
[----:B0-----:R-:W-:-:S05]  /*3fc0*/  I2FP.F32.U32 R2, R10 ;  /* 0x0000000a00027245 */ /* 0x001fca0000201000 */
[----:B------:R-:W-:-:S04]  /*3fd0*/  FMUL R2, R2, UR4 ;  /* 0x0000000402027c20 */ /* 0x000fc80008400000 */
[----:B------:R0:W2:Y:S02]  /*3fe0*/  F2I.U32.TRUNC.NTZ R14, R2 ;  /* 0x00000002000e7305 */ /* 0x0000a4000020f000 */
[----:B---3--:R-:W-:Y:S05]  /*3ff0*/  @!P0 BRA `(.L_x_101) ;  /* 0x0000000000288947 */ /* 0x008fea0003800000 */
[----:B------:R-:W3:Y:S02]  /*4000*/  LDC R3, c[0x0][0x634] ;  /* 0x00018d00ff037b82 */ /* 0x000ee40000000800 */
[----:B---3--:R-:W-:-:S05]  /*4010*/  IADD3 R7, P0, R18, R3, RZ ;  /* 0x0000000312077210 */ /* 0x008fca0007f1e0ff */
[----:B------:R-:W-:-:S04]  /*4020*/  IMAD.X R11, RZ, RZ, R17, P0 ;  /* 0x000000ffff0b7224 */ /* 0x000fc800000e0611 */
[----:B0-----:R-:W-:-:S04]  /*4030*/  IMAD.WIDE.U32 R2, R11, R8, RZ ;  /* 0x000000080b027225 */ /* 0x001fc800078e00ff */
[----:B----4-:R-:W-:-:S04]  /*4040*/  IMAD.WIDE.U32 R4, P0, R7, R9, R2 ;  /* 0x0000000907047225 */ /* 0x010fc80007800002 */
[----:B------:R-:W-:-:S04]  /*4050*/  IMAD.WIDE.U32 R2, R7, R8, RZ ;  /* 0x0000000807027225 */ /* 0x000fc800078e00ff */
[----:B------:R-:W-:Y:S01]  /*4060*/  IMAD.X R7, RZ, RZ, RZ, P0 ;  /* 0x000000ffff077224 */ /* 0x000fe200000e06ff */
[----:B------:R-:W-:Y:S01]  /*4070*/  IADD3 RZ, P0, R3, R4, RZ ;  /* 0x0000000403ff7210 */ /* 0x000fe20007f1e0ff */
[----:B------:R-:W-:-:S04]  /*4080*/  IMAD.MOV.U32 R6, RZ, RZ, R5 ;  /* 0x000000ffff067224 */ /* 0x000fc800078e0005 */
[----:B------:R-:W-:-:S08]  /*4090*/  IMAD.WIDE.U32.X R6, R11, R9, R6, P0 ;  /* 0x000000090b067225 */ /* 0x000fd000000e0406 */
.L_x_101:
[----:B----4-:R-:W3:Y:S01]  /*40a0*/  LDC.64 R26, c[0x0][0x640] ;  /* 0x00019000ff1a7b82 */ /* 0x010ee20000000a00 */
[-C--:B-1----:R-:W-:Y:S01]  /*40b0*/  SHF.R.U64 R11, R6, R0.reuse, R7 ;  /* 0x00000000060b7219 */ /* 0x082fe20000001207 */
[----:B------:R-:W-:Y:S01]  /*40c0*/  IMAD.MOV.U32 R19, RZ, RZ, R17 ;  /* 0x000000ffff137224 */ /* 0x000fe200078e0011 */
[----:B------:R-:W-:Y:S01]  /*40d0*/  SHF.R.U32.HI R0, RZ, R0, R7 ;  /* 0x00000000ff007219 */ /* 0x000fe20000011607 */
[----:B--2---:R-:W-:Y:S01]  /*40e0*/  IMAD.MOV R14, RZ, RZ, -R14 ;  /* 0x000000ffff0e7224 */ /* 0x004fe200078e0a0e */
[----:B------:R-:W-:Y:S01]  /*40f0*/  IADD3 R5, P0, RZ, -R11, RZ ;  /* 0x8000000bff057210 */ /* 0x000fe20007f1e0ff */
[----:B------:R-:W-:Y:S01]  /*4100*/  ULDC UR4, c[0x0][0x154] ;  /* 0x0000550000047ab9 */ /* 0x000fe20000000800 */
[----:B------:R-:W-:Y:S01]  /*4110*/  IMAD.MOV.U32 R7, RZ, RZ, 0x1 ;  /* 0x00000001ff077424 */ /* 0x000fe200078e00ff */
[----:B------:R-:W1:Y:S01]  /*4120*/  LDC R4, c[0x0][0x618] ;  /* 0x00018600ff047b82 */ /* 0x000e620000000800 */
[----:B------:R-:W-:Y:S02]  /*4130*/  IMAD R22, R15, R14, R10 ;  /* 0x0000000e0f167224 */ /* 0x000fe400078e020a */
[----:B------:R-:W-:-:S04]  /*4140*/  IMAD.X R3, RZ, RZ, ~R0, P0 ;  /* 0x000000ffff037224 */ /* 0x000fc800000e0e00 */
[-C--:B------:R-:W-:Y:S01]  /*4150*/  IMAD R0, R3, R12.reuse, RZ ;  /* 0x0000000c03007224 */ /* 0x080fe200078e02ff */
[----:B------:R-:W2:Y:S01]  /*4160*/  LDC R6, c[0x0][0x608] ;  /* 0x00018200ff067b82 */ /* 0x000ea20000000800 */
[----:B0-----:R-:W-:-:S04]  /*4170*/  IMAD.WIDE.U32 R2, R5, R12, R18 ;  /* 0x0000000c05027225 */ /* 0x001fc800078e0012 */
[----:B------:R-:W-:Y:S01]  /*4180*/  IMAD R5, R5, R13, R0 ;  /* 0x0000000d05057224 */ /* 0x000fe200078e0200 */
[----:B------:R-:W-:Y:S02]  /*4190*/  I2FP.F32.U32 R0, R20 ;  /* 0x0000001400007245 */ /* 0x000fe40000201000 */
[----:B------:R-:W0:Y:S01]  /*41a0*/  LDC R24, c[0x0][0x658] ;  /* 0x00019600ff187b82 */ /* 0x000e220000000800 */
[----:B------:R-:W-:Y:S01]  /*41b0*/  IMAD.IADD R3, R3, 0x1, R5 ;  /* 0x0000000103037824 */ /* 0x000fe200078e0205 */
[----:B---3--:R-:W-:Y:S01]  /*41c0*/  ISETP.NE.U32.AND P0, PT, R26, RZ, PT ;  /* 0x000000ff1a00720c */ /* 0x008fe20003f05070 */
[----:B------:R-:W-:Y:S01]  /*41d0*/  FMUL R0, R0, UR4 ;  /* 0x0000000400007c20 */ /* 0x000fe20008400000 */
[----:B------:R-:W-:Y:S02]  /*41e0*/  IMAD.MOV.U32 R5, RZ, RZ, -0x1 ;  /* 0xffffffffff057424 */ /* 0x000fe400078e00ff */
[----:B------:R-:W-:Y:S01]  /*41f0*/  ISETP.NE.AND.EX P0, PT, R27, RZ, PT, P0 ;  /* 0x000000ff1b00720c */ /* 0x000fe20003f05300 */
[----:B------:R3:W4:Y:S01]  /*4200*/  F2I.U32.TRUNC.NTZ R12, R0 ;  /* 0x00000000000c7305 */ /* 0x000722000020f000 */
[----:B------:R-:W3:Y:S01]  /*4210*/  LDC R15, c[0x0][0x148] ;  /* 0x00005200ff0f7b82 */ /* 0x000ee20000000800 */
[----:B-1----:R-:W-:-:S02]  /*4220*/  SHF.R.U64 R10, R2, R4, R3 ;  /* 0x00000004020a7219 */ /* 0x002fc40000001203 */
[----:B------:R-:W-:-:S05]  /*4230*/  SHF.R.U32.HI R3, RZ, R4, R3 ;  /* 0x00000004ff037219 */ /* 0x000fca0000011603 */
[----:B------:R-:W1:Y:S01]  /*4240*/  LDC R14, c[0x0][0x600] ;  /* 0x00018000ff0e7b82 */ /* 0x000e620000000800 */
[-CC-:B--2---:R-:W-:Y:S02]  /*4250*/  SHF.R.U64 R8, R10, R6.reuse, R3.reuse ;  /* 0x000000060a087219 */ /* 0x184fe40000001203 */
[----:B------:R-:W-:-:S05]  /*4260*/  SHF.R.U32.HI R3, RZ, R6, R3 ;  /* 0x00000006ff037219 */ /* 0x000fca0000011603 */
[----:B------:R-:W2:Y:S01]  /*4270*/  LDC R21, c[0x0][0x648] ;  /* 0x00019200ff157b82 */ /* 0x000ea20000000800 */
[-CC-:B0-----:R-:W-:Y:S02]  /*4280*/  SHF.R.U64 R13, R8, R24.reuse, R3.reuse ;  /* 0x00000018080d7219 */ /* 0x181fe40000001203 */
[-C--:B------:R-:W-:Y:S02]  /*4290*/  SHF.L.U32 R5, R5, R24.reuse, RZ ;  /* 0x0000001805057219 */ /* 0x080fe400000006ff */
[-C--:B------:R-:W-:Y:S01]  /*42a0*/  SHF.R.U32.HI R3, RZ, R24.reuse, R3 ;  /* 0x00000018ff037219 */ /* 0x080fe20000011603 */
[----:B------:R-:W-:Y:S01]  /*42b0*/  IMAD.MOV.U32 R2, RZ, RZ, R13 ;  /* 0x000000ffff027224 */ /* 0x000fe200078e000d */
[----:B------:R-:W-:Y:S01]  /*42c0*/  SHF.L.U32 R24, R7, R24, RZ ;  /* 0x0000001807187219 */ /* 0x000fe200000006ff */
[----:B------:R-:W0:Y:S01]  /*42d0*/  LDC R25, c[0x0][0x638] ;  /* 0x00018e00ff197b82 */ /* 0x000e220000000800 */
[----:B------:R-:W-:-:S07]  /*42e0*/  LOP3.LUT R19, RZ, R5, RZ, 0x33, !PT ;  /* 0x00000005ff137212 */ /* 0x000fce00078e33ff */
[----:B------:R-:W0:Y:S01]  /*42f0*/  LDC R28, c[0x0][0x610] ;  /* 0x00018400ff1c7b82 */ /* 0x000e220000000800 */
[----:B----4-:R-:W-:Y:S05]  /*4300*/  @!P0 BRA `(.L_x_102) ;  /* 0x0000000000288947 */ /* 0x010fea0003800000 */
[----:B---3--:R-:W3:Y:S02]  /*4310*/  LDC R0, c[0x0][0x64c] ;  /* 0x00019300ff007b82 */ /* 0x008ee40000000800 */
[----:B---3--:R-:W-:-:S05]  /*4320*/  IADD3 R7, P0, R13, R0, RZ ;  /* 0x000000000d077210 */ /* 0x008fca0007f1e0ff */
        /* <DEDUP_REMOVED lines=8> */
.L_x_102:
[----:B------:R-:W4:Y:S01]  /*43b0*/  LDC R4, c[0x0][0x65c] ;  /* 0x00019700ff047b82 */ /* 0x000f220000000800 */
[----:B--23--:R-:W-:Y:S01]  /*43c0*/  SHF.R.U64 R0, R2, R21, R3 ;  /* 0x0000001502007219 */ /* 0x00cfe20000001203 */
[----:B-1----:R-:W-:Y:S01]  /*43d0*/  VIADD R3, R14, 0xffffffff ;  /* 0xffffffff0e037836 */ /* 0x002fe20000000000 */
[----:B------:R-:W-:Y:S01]  /*43e0*/  LOP3.LUT R19, R8, R19, RZ, 0xc0, !PT ;  /* 0x0000001308137212 */ /* 0x000fe200078ec0ff */
[----:B------:R-:W-:Y:S02]  /*43f0*/  IMAD.MOV R12, RZ, RZ, -R12 ;  /* 0x000000ffff0c7224 */ /* 0x000fe400078e0a0c */
[----:B------:R-:W-:Y:S01]  /*4400*/  IMAD.MOV R2, RZ, RZ, -R0 ;  /* 0x000000ffff027224 */ /* 0x000fe200078e0a00 */
[----:B------:R-:W-:Y:S01]  /*4410*/  LOP3.LUT R3, R10, R3, RZ, 0xc0, !PT ;  /* 0x000000030a037212 */ /* 0x000fe200078ec0ff */
[----:B------:R-:W-:Y:S02]  /*4420*/  IMAD R19, R24, R0, R19 ;  /* 0x0000000018137224 */ /* 0x000fe400078e0213 */
[----:B0-----:R-:W-:-:S04]  /*4430*/  IMAD R0, R2, R25, R13 ;  /* 0x0000001902007224 */ /* 0x001fc800078e020d */
[----:B------:R-:W-:Y:S01]  /*4440*/  IMAD R2, R0, R14, R3 ;  /* 0x0000000e00027224 */ /* 0x000fe200078e0203 */
[----:B----4-:R-:W-:Y:S01]  /*4450*/  ISETP.NE.AND P0, PT, R4, 0x1, PT ;  /* 0x000000010400780c */ /* 0x010fe20003f05270 */
[----:B------:R-:W-:-:S05]  /*4460*/  IMAD.MOV.U32 R4, RZ, RZ, 0x1 ;  /* 0x00000001ff047424 */ /* 0x000fca00078e00ff */
[----:B------:R-:W-:-:S07]  /*4470*/  PRMT R0, R4, 0x7610, R0 ;  /* 0x0000761004007816 */ /* 0x000fce0000000000 */
[----:B------:R-:W-:-:S04]  /*4480*/  @P0 IMAD R22, R15, R12, R20 ;  /* 0x0000000c0f160224 */ /* 0x000fc800078e0214 */
[----:B------:R-:W-:-:S05]  /*4490*/  IMAD R19, R19, R28, R22 ;  /* 0x0000001c13137224 */ /* 0x000fca00078e0216 */
[----:B------:R-:W-:Y:S02]  /*44a0*/  SEL R22, R2, R19, !P0 ;  /* 0x0000001302167207 */ /* 0x000fe40004000000 */
[----:B------:R-:W-:Y:S01]  /*44b0*/  SEL R19, R19, R2, !P0 ;  /* 0x0000000213137207 */ /* 0x000fe20004000000 */
[----:B------:R-:W-:-:S07]  /*44c0*/  IMAD.MOV.U32 R2, RZ, RZ, R11 ;  /* 0x000000ffff027224 */ /* 0x000fce00078e000b */
.L_x_100:
[----:B------:R-:W-:Y:S02]  /*44d0*/  LOP3.LUT P0, RZ, R0, 0xff, RZ, 0xc0, !PT ;  /* 0x000000ff00ff7812 */ /* 0x000fe4000780c0ff */
[----:B------:R-:W-:-:S11]  /*44e0*/  LOP3.LUT R67, R67, 0x1, RZ, 0x3c, !PT ;  /* 0x0000000143437812 */ /* 0x000fd600078e3cff */
[----:B------:R-:W-:Y:S05]  /*44f0*/  @P0 BRA `(.L_x_103) ;  /* 0xffffffd000480947 */ /* 0x000fea000383ffff */
[----:B------:R-:W-:Y:S05]  /*4500*/  EXIT ;  /* 0x000000000000794d */ /* 0x000fea0003800000 */
.L_x_14:
[----:B------:R-:W-:-:S08]  /*4510*/  ISETP.NE.AND P0, PT, R0, RZ, PT ;  /* 0x000000ff0000720c */ /* 0x000fd00003f05270 */
[----:B0-----:R-:W0:-:S00]  /*4520*/  USETMAXREG.DEALLOC.CTAPOOL 0x28 ;  /* 0x00000028000079c8 */ /* 0x001e0000080e0500 */
[----:B------:R-:W-:Y:S05]  /*4530*/  @P0 EXIT ;  /* 0x000000000000094d */ /* 0x000fea0003800000 */
[----:B0-----:R-:W-:Y:S01]  /*4540*/  LOP3.LUT P0, RZ, R8, 0xff, RZ, 0xc0, !PT ;  /* 0x000000ff08ff7812 */ /* 0x001fe2000780c0ff */
[----:B------:R-:W-:Y:S02]  /*4550*/  IMAD.MOV.U32 R0, RZ, RZ, 0x1 ;  /* 0x00000001ff007424 */ /* 0x000fe400078e00ff */
[----:B------:R-:W-:-:S10]  /*4560*/  IMAD.MOV.U32 R7, RZ, RZ, RZ ;  /* 0x000000ffff077224 */ /* 0x000fd400078e00ff */
[----:B------:R-:W-:Y:S05]  /*4570*/  @!P0 BRA `(.L_x_104) ;  /* 0x0000000c00188947 */ /* 0x000fea0003800000 */
[----:B------:R-:W-:Y:S01]  /*4580*/  LOP3.LUT P0, RZ, R4, 0x1f, RZ, 0xc0, !PT ;  /* 0x0000001f04ff7812 */ /* 0x000fe2000780c0ff */
[----:B------:R-:W-:Y:S01]  /*4590*/  ULDC UR5, c[0x0][0x658] ;  /* 0x0001960000057ab9 */ /* 0x000fe20000000800 */
[----:B------:R-:W-:Y:S01]  /*45a0*/  UMOV UR6, 0xffffffff ;  /* 0xffffffff00067882 */ /* 0x000fe20000000000 */
[----:B------:R-:W-:Y:S01]  /*45b0*/  BSSY B0, `(.L_x_104) ;  /* 0x00000c2000007945 */ /* 0x000fe20003800000 */
[----:B------:R-:W-:Y:S01]  /*45c0*/  USHF.L.U32 UR6, UR6, UR5, URZ ;  /* 0x0000000506067299 */ /* 0x000fe2000800063f */
[C---:B------:R-:W-:Y:S01]  /*45d0*/  ISETP.NE.AND P2, PT, R3.reuse, RZ, PT ;  /* 0x000000ff0300720c */ /* 0x040fe20003f45270 */
[----:B------:R-:W-:Y:S01]  /*45e0*/  IMAD.MOV.U32 R8, RZ, RZ, 0x1 ;  /* 0x00000001ff087424 */ /* 0x000fe200078e00ff */
[----:B------:R-:W-:Y:S01]  /*45f0*/  ISETP.NE.OR P0, PT, R3, RZ, !P0 ;  /* 0x000000ff0300720c */ /* 0x000fe20004705670 */
[----:B------:R-:W-:Y:S01]  /*4600*/  IMAD.MOV.U32 R0, RZ, RZ, 0x1 ;  /* 0x00000001ff007424 */ /* 0x000fe200078e00ff */
[----:B------:R-:W-:Y:S01]  /*4610*/  LOP3.LUT R6, R16, 0x2, RZ, 0xfc, !PT ;  /* 0x0000000210067812 */ /* 0x000fe200078efcff */
[----:B------:R-:W-:Y:S01]  /*4620*/  IMAD.MOV.U32 R7, RZ, RZ, RZ ;  /* 0x000000ffff077224 */ /* 0x000fe200078e00ff */
[----:B------:R-:W-:Y:S01]  /*4630*/  ULDC UR4, c[0x0][0x600] ;  /* 0x0001800000047ab9 */ /* 0x000fe20000000800 */
[----:B------:R-:W-:Y:S01]  /*4640*/  UMOV UR7, 0x1 ;  /* 0x0000000100077882 */ /* 0x000fe20000000000 */
[----:B------:R-:W-:-:S02]  /*4650*/  UIADD3 UR19, UR40, 0x1, URZ ;  /* 0x0000000128137890 */ /* 0x000fc4000fffe03f */
[----:B------:R-:W-:Y:S02]  /*4660*/  UIADD3 UR15, UR4, -0x1, URZ ;  /* 0xffffffff040f7890 */ /* 0x000fe4000fffe03f */
[----:B------:R-:W-:Y:S02]  /*4670*/  USHF.L.U32 UR17, UR7, UR5, URZ ;  /* 0x0000000507117299 */ /* 0x000fe4000800063f */
[----:B------:R-:W-:Y:S01]  /*4680*/  ULOP3.LUT UR16, URZ, UR6, URZ, 0x33, !UPT ;  /* 0x000000063f107292 */ /* 0x000fe2000f8e333f */
[----:B------:R-:W-:-:S11]  /*4690*/  ULDC.64 UR20, c[0x0][0x198] ;  /* 0x0000660000147ab9 */ /* 0x000fd60000000a00 */
.L_x_116:
[----:B------:R-:W-:-:S03]  /*46a0*/  UMOV UR4, 0xffffffff ;  /* 0xffffffff00047882 */ /* 0x000fc60000000000 */
[----:B------:R-:W-:Y:S05]  /*46b0*/  BRA.DIV UR4, `(.L_x_105) ;  /* 0x0000001604447947 */ /* 0x000fea000b800000 */
[----:B------:R-:W-:-:S13]  /*46c0*/  ELECT P6, URZ, PT ;  /* 0x00000000003f782f */ /* 0x000fda00038c0000 */
.L_x_139:
[----:B------:R-:W0:Y:S01]  /*46d0*/  LDC R3, c[0x0][0x28c] ;  /* 0x0000a300ff037b82 */ /* 0x000e220000000800 */
[----:B------:R-:W-:Y:S01]  /*46e0*/  BSSY B1, `(.L_x_106) ;  /* 0x0000035000017945 */ /* 0x000fe20003800000 */
[----:B0-----:R-:W-:-:S13]  /*46f0*/  ISETP.LT.OR P6, PT, R3, 0x1, !P6 ;  /* 0x000000010300780c */ /* 0x001fda00077c1670 */
[----:B------:R-:W-:Y:S05]  /*4700*/  @P6 BRA `(.L_x_107) ;  /* 0x0000000000c86947 */ /* 0x000fea0003800000 */
[----:B------:R-:W-:Y:S02]  /*4710*/  IMAD.SHL.U32 R22, R22, 0x40, RZ ;  /* 0x0000004016167824 */ /* 0x000fe400078e00ff */
[----:B------:R-:W-:Y:S02]  /*4720*/  IMAD.SHL.U32 R19, R19, 0x40, RZ ;  /* 0x0000004013137824 */ /* 0x000fe400078e00ff */
[----:B------:R-:W-:Y:S02]  /*4730*/  IMAD.MOV.U32 R12, RZ, RZ, RZ ;  /* 0x000000ffff0c7224 */ /* 0x000fe400078e00ff */
[----:B------:R-:W-:Y:S02]  /*4740*/  IMAD.U32 R13, RZ, RZ, UR19 ;  /* 0x00000013ff0d7e24 */ /* 0x000fe4000f8e00ff */
[----:B------:R-:W-:Y:S02]  /*4750*/  IMAD.MOV.U32 R3, RZ, RZ, R0 ;  /* 0x000000ffff037224 */ /* 0x000fe400078e0000 */
[----:B------:R-:W-:-:S07]  /*4760*/  IMAD.MOV.U32 R4, RZ, RZ, R7 ;  /* 0x000000ffff047224 */ /* 0x000fce00078e0007 */
.L_x_111:
[----:B------:R-:W0:Y:S01]  /*4770*/  S2R R10, SR_CgaCtaId ;  /* 0x00000000000a7919 */ /* 0x000e220000008800 */
[----:B------:R-:W-:Y:S01]  /*4780*/  MOV R5, 0x400 ;  /* 0x0000040000057802 */ /* 0x000fe20000000f00 */
[----:B------:R-:W1:Y:S03]  /*4790*/  @!P2 LDC R9, c[0x0][0x500] ;  /* 0x00014000ff09ab82 */ /* 0x000e660000000800 */
[----:B0-----:R-:W-:Y:S02]  /*47a0*/  LEA R11, R10, R5, 0x18 ;  /* 0x000000050a0b7211 */ /* 0x001fe400078ec0ff */
[----:B------:R-:W-:-:S03]  /*47b0*/  SHF.L.U32 R5, R3, 0x1f, RZ ;  /* 0x0000001f03057819 */ /* 0x000fc600000006ff */
[----:B------:R-:W-:-:S04]  /*47c0*/  IMAD R10, R4, 0x8, R11 ;  /* 0x00000008040a7824 */ /* 0x000fc800078e020b */
[----:B------:R-:W0:Y:S02]  /*47d0*/  SYNCS.PHASECHK.TRANS64.TRYWAIT P1, [R10+URZ+0x70], R5 ;  /* 0x000070050a0075a7 */ /* 0x000e24000802017f */
[----:B01----:R-:W-:Y:S05]  /*47e0*/  @!P1 BRA `(.L_x_108) ;  /* 0x0000001400189947 */ /* 0x003fea0003800000 */
.L_x_140:
[----:B0-----:R-:W-:Y:S01]  /*47f0*/  PRMT R5, R6, 0x9910, RZ ;  /* 0x0000991006057816 */ /* 0x001fe200000000ff */
[----:B------:R0:W-:Y:S03]  /*4800*/  @!P2 SYNCS.ARRIVE.TRANS64 RZ, [R10+URZ], R9 ;  /* 0x000000090affa9a7 */ /* 0x0001e6000800003f */
[----:B------:R-:W-:-:S13]  /*4810*/  ISETP.NE.AND P1, PT, R5, 0x2, PT ;  /* 0x000000020500780c */ /* 0x000fda0003f25270 */
[----:B0-----:R-:W-:Y:S05]  /*4820*/  @P1 BRA `(.L_x_109) ;  /* 0x0000000000041947 */ /* 0x001fea0003800000 */
[----:B------:R-:W-:Y:S01]  /*4830*/  BPT.TRAP 0x1 ;  /* 0x000000040000795c */ /* 0x000fe20000300000 */
.L_x_109:
[----:B------:R-:W-:Y:S05]  /*4840*/  @P0 BRA `(.L_x_110) ;  /* 0x0000000000040947 */ /* 0x000fea0003800000 */
[----:B------:R-:W-:Y:S01]  /*4850*/  BPT.TRAP 0x1 ;  /* 0x000000040000795c */ /* 0x000fe20000300000 */
.L_x_110:
[----:B------:R-:W-:Y:S01]  /*4860*/  IMAD R11, R4, 0x2000, R11 ;  /* 0x00002000040b7824 */ /* 0x000fe200078e020b */
[----:B------:R-:W-:Y:S01]  /*4870*/  R2UR UR9, R10 ;  /* 0x000000000a0972ca */ /* 0x000fe200000e0000 */
[----:B------:R-:W-:Y:S01]  /*4880*/  VIADD R13, R13, 0xffffffff ;  /* 0xffffffff0d0d7836 */ /* 0x000fe20000000000 */
[----:B------:R-:W-:Y:S01]  /*4890*/  UIADD3 UR4, UP0, UR20, 0xf0, URZ ;  /* 0x000000f014047890 */ /* 0x000fe2000ff1e03f */
[----:B------:R-:W-:Y:S01]  /*48a0*/  R2UR UR11, R19 ;  /* 0x00000000130b72ca */ /* 0x000fe200000e0000 */
[----:B------:R-:W-:Y:S01]  /*48b0*/  UIADD3 UR22, UP1, UR20, 0x1f0, URZ ;  /* 0x000001f014167890 */ /* 0x000fe2000ff3e03f */
[----:B------:R-:W-:Y:S01]  /*48c0*/  R2UR UR8, R11 ;  /* 0x000000000b0872ca */ /* 0x000fe200000e0000 */
[----:B------:R-:W-:Y:S01]  /*48d0*/  UIADD3.X UR5, URZ, UR21, URZ, UP0, !UPT ;  /* 0x000000153f057290 */ /* 0x000fe200087fe43f */
[----:B------:R-:W-:Y:S01]  /*48e0*/  R2UR UR10, R12 ;  /* 0x000000000c0a72ca */ /* 0x000fe200000e0000 */
[----:B------:R-:W-:Y:S01]  /*48f0*/  VIADD R4, R4, 0x1 ;  /* 0x0000000104047836 */ /* 0x000fe20000000000 */
[----:B------:R-:W-:Y:S01]  /*4900*/  R2UR UR12, R2 ;  /* 0x00000000020c72ca */ /* 0x000fe200000e0000 */
[----:B------:R-:W-:Y:S01]  /*4910*/  UIADD3.X UR23, URZ, UR21, URZ, UP1, !UPT ;  /* 0x000000153f177290 */ /* 0x000fe20008ffe43f */
[----:B------:R-:W-:Y:S01]  /*4920*/  R2UR UR18, R22 ;  /* 0x00000000161272ca */ /* 0x000fe200000e0000 */
[----:B------:R-:W-:Y:S01]  /*4930*/  UMOV UR6, 0x0 ;  /* 0x0000000000067882 */ /* 0x000fe20000000000 */
[----:B------:R-:W-:Y:S01]  /*4940*/  ISETP.GT.AND P3, PT, R13, 0x1, PT ;  /* 0x000000010d00780c */ /* 0x000fe20003f64270 */
[----:B------:R-:W-:Y:S01]  /*4950*/  UMOV UR7, 0x10000000 ;  /* 0x1000000000077882 */ /* 0x000fe20000000000 */
[----:B------:R-:W-:Y:S01]  /*4960*/  ISETP.NE.AND P1, PT, R4, 0xe, PT ;  /* 0x0000000e0400780c */ /* 0x000fe20003f25270 */
[----:B------:R-:W-:-:S02]  /*4970*/  VIADD R12, R12, 0x80 ;  /* 0x000000800c0c7836 */ /* 0x000fc40000000000 */
[----:B------:R-:W-:Y:S01]  /*4980*/  UIADD3 UR13, UR8, 0x200, URZ ;  /* 0x00000200080d7890 */ /* 0x000fe2000fffe03f */
[----:B------:R-:W-:Y:S01]  /*4990*/  SEL R10, RZ, 0x1, P1 ;  /* 0x00000001ff0a7807 */ /* 0x000fe20000800000 */
[----:B------:R-:W-:Y:S01]  /*49a0*/  UIADD3 UR14, UR8, 0x1c200, URZ ;  /* 0x0001c200080e7890 */ /* 0x000fe2000fffe03f */
[----:B------:R-:W-:Y:S02]  /*49b0*/  SEL R4, R4, RZ, P1 ;  /* 0x000000ff04047207 */ /* 0x000fe40000800000 */
[----:B------:R-:W-:Y:S02]  /*49c0*/  LOP3.LUT R3, R3, R10, RZ, 0x3c, !PT ;  /* 0x0000000a03037212 */ /* 0x000fe400078e3cff */
[----:B------:R-:W-:Y:S02]  /*49d0*/  UMOV UR8, UR13 ;  /* 0x0000000d00087c82 */ /* 0x000fe40008000000 */
[----:B------:R0:W-:Y:S02]  /*49e0*/  UTMALDG.3D [UR8], [UR4], desc[UR6] ;  /* 0x00000608040075b4 */ /* 0x0001e40008011000 */
[----:B0-----:R-:W-:Y:S01]  /*49f0*/  UMOV UR8, UR14 ;  /* 0x0000000e00087c82 */ /* 0x001fe20008000000 */
[----:B------:R-:W-:-:S02]  /*4a00*/  UMOV UR11, UR18 ;  /* 0x00000012000b7c82 */ /* 0x000fc40008000000 */
[----:B------:R0:W-:Y:S02]  /*4a10*/  UTMALDG.3D [UR8], [UR22], desc[UR6] ;  /* 0x00000608160075b4 */ /* 0x0001e40008011000 */
[----:B0-----:R-:W-:Y:S05]  /*4a20*/  @P3 BRA `(.L_x_111) ;  /* 0xfffffffc00503947 */ /* 0x001fea000383ffff */
.L_x_107:
[----:B------:R-:W-:Y:S05]  /*4a30*/  BSYNC B1 ;  /* 0x0000000000017941 */ /* 0x000fea0003800000 */
.L_x_106:
[----:B------:R-:W2:Y:S01]  /*4a40*/  LDL.64 R10, [R1] ;  /* 0x00000000010a7983 */ /* 0x000ea20000100a00 */
[----:B------:R-:W-:Y:S01]  /*4a50*/  LOP3.LUT P4, RZ, R8, 0xff, RZ, 0xc0, !PT ;  /* 0x000000ff08ff7812 */ /* 0x000fe2000788c0ff */
[----:B------:R-:W-:Y:S01]  /*4a60*/  VIADD R4, R7, UR40 ;  /* 0x0000002807047c36 */ /* 0x000fe20008000000 */
[----:B------:R-:W-:Y:S01]  /*4a70*/  ULDC.64 UR4, c[0x0][0x650] ;  /* 0x0001940000047ab9 */ /* 0x000fe20000000a00 */
[----:B------:R-:W-:Y:S01]  /*4a80*/  IMAD.U32 R5, RZ, RZ, UR40 ;  /* 0x00000028ff057e24 */ /* 0x000fe2000f8e00ff */
[----:B------:R-:W-:Y:S01]  /*4a90*/  UISETP.GE.U32.AND UP0, UPT, UR40, 0xe, UPT ;  /* 0x0000000e2800788c */ /* 0x000fe2000bf06070 */
[----:B------:R-:W-:Y:S01]  /*4aa0*/  BSSY B1, `(.L_x_112) ;  /* 0x0000070000017945 */ /* 0x000fe20003800000 */
[----:B------:R-:W-:Y:S01]  /*4ab0*/  SHF.R.U32.HI R2, RZ, 0x1, R4 ;  /* 0x00000001ff027819 */ /* 0x000fe20000011604 */
[----:B------:R-:W-:Y:S01]  /*4ac0*/  IMAD.MOV.U32 R19, RZ, RZ, -0x1 ;  /* 0xffffffffff137424 */ /* 0x000fe200078e00ff */
[----:B------:R-:W-:Y:S01]  /*4ad0*/  ISETP.GT.U32.AND P1, PT, R4, 0xd, PT ;  /* 0x0000000d0400780c */ /* 0x000fe20003f24070 */
[----:B------:R-:W-:Y:S01]  /*4ae0*/  IMAD.MOV.U32 R22, RZ, RZ, -0x1 ;  /* 0xffffffffff167424 */ /* 0x000fe200078e00ff */
[----:B------:R-:W-:-:S02]  /*4af0*/  PLOP3.LUT P3, PT, PT, PT, UP0, 0x80, 0x0 ;  /* 0x000000000000781c */ /* 0x000fc40003f6f008 */
[----:B------:R-:W-:Y:S01]  /*4b00*/  ISETP.LT.U32.AND P1, PT, R5, 0xe, P1 ;  /* 0x0000000e0500780c */ /* 0x000fe20000f21070 */
[----:B------:R-:W0:Y:S01]  /*4b10*/  @P4 S2R R8, SR_CgaCtaId ;  /* 0x0000000000084919 */ /* 0x000e220000008800 */
[----:B------:R-:W-:-:S04]  /*4b20*/  @P4 MOV R3, 0x400 ;  /* 0x0000040000034802 */ /* 0x000fc80000000f00 */
[----:B0-----:R-:W-:Y:S01]  /*4b30*/  @P4 LEA R8, R8, R3, 0x18 ;  /* 0x0000000308084211 */ /* 0x001fe200078ec0ff */
[----:B------:R-:W-:-:S03]  /*4b40*/  IMAD.WIDE.U32 R2, R2, -0x6db6db6d, RZ ;  /* 0x9249249302027825 */ /* 0x000fc600078e00ff */
[----:B------:R0:W-:Y:S01]  /*4b50*/  @P4 SYNCS.ARRIVE.TRANS64.A1T0 RZ, [R8+URZ+0x118], RZ ;  /* 0x000118ff08ff49a7 */ /* 0x0001e2000810003f */
[----:B------:R-:W-:Y:S01]  /*4b60*/  IMAD.MOV.U32 R2, RZ, RZ, -0x1 ;  /* 0xffffffffff027424 */ /* 0x000fe200078e00ff */
[----:B------:R-:W-:Y:S02]  /*4b70*/  SHF.R.U32.HI R5, RZ, 0x2, R3 ;  /* 0x00000002ff057819 */ /* 0x000fe40000011603 */
[----:B------:R-:W-:-:S03]  /*4b80*/  SEL R3, RZ, 0x1, !P1 ;  /* 0x00000001ff037807 */ /* 0x000fc60004800000 */
[----:B------:R-:W-:Y:S01]  /*4b90*/  IMAD R7, R5, -0xe, R4 ;  /* 0xfffffff205077824 */ /* 0x000fe200078e0204 */
[----:B------:R-:W-:Y:S02]  /*4ba0*/  LOP3.LUT R0, R0, R3, RZ, 0x3c, !PT ;  /* 0x0000000300007212 */ /* 0x000fe400078e3cff */
[----:B------:R-:W-:Y:S02]  /*4bb0*/  PRMT R3, RZ, 0x7610, R3 ;  /* 0x00007610ff037816 */ /* 0x000fe40000000003 */
[----:B------:R-:W-:Y:S02]  /*4bc0*/  @P3 LOP3.LUT R0, R0, 0x1, R5, 0x78, !PT ;  /* 0x0000000100003812 */ /* 0x000fe400078e7805 */
[----:B0-----:R-:W-:Y:S02]  /*4bd0*/  PRMT R8, RZ, 0x7610, R8 ;  /* 0x00007610ff087816 */ /* 0x001fe40000000008 */
[----:B--2---:R-:W-:-:S04]  /*4be0*/  IADD3 R18, P4, R18, R10, RZ ;  /* 0x0000000a12127210 */ /* 0x004fc80007f9e0ff */
[----:B------:R-:W-:Y:S01]  /*4bf0*/  ISETP.GE.U32.AND P1, PT, R18, UR4, PT ;  /* 0x0000000412007c0c */ /* 0x000fe2000bf26070 */
[----:B------:R-:W-:-:S05]  /*4c00*/  IMAD.X R17, R17, 0x1, R23, P4 ;  /* 0x0000000111117824 */ /* 0x000fca00020e0617 */
[----:B------:R-:W-:-:S13]  /*4c10*/  ISETP.GE.U32.AND.EX P1, PT, R17, UR5, PT, P1 ;  /* 0x0000000511007c0c */ /* 0x000fda000bf26110 */
[----:B------:R-:W-:Y:S05]  /*4c20*/  @P1 BRA `(.L_x_113) ;  /* 0x00000004005c1947 */ /* 0x000fea0003800000 */
[----:B------:R-:W0:Y:S01]  /*4c30*/  S2R R11, SR_CTAID.X ;  /* 0x00000000000b7919 */ /* 0x000e220000002500 */
[----:B------:R-:W-:Y:S01]  /*4c40*/  ULDC.64 UR4, c[0x0][0x628] ;  /* 0x00018a0000047ab9 */ /* 0x000fe20000000a00 */
[----:B------:R-:W1:Y:S01]  /*4c50*/  LDC R12, c[0x0][0x144] ;  /* 0x00005100ff0c7b82 */ /* 0x000e620000000800 */
[----:B------:R-:W-:Y:S01]  /*4c60*/  ISETP.NE.U32.AND P1, PT, RZ, UR4, PT ;  /* 0x00000004ff007c0c */ /* 0x000fe2000bf25070 */
[----:B------:R-:W2:Y:S01]  /*4c70*/  S2R R9, SR_CTAID.Y ;  /* 0x0000000000097919 */ /* 0x000ea20000002600 */
[----:B------:R-:W-:Y:S01]  /*4c80*/  ULDC UR6, c[0x0][0x150] ;  /* 0x0000540000067ab9 */ /* 0x000fe20000000800 */
[----:B------:R-:W-:Y:S01]  /*4c90*/  ULDC UR7, c[0x0][0x630] ;  /* 0x00018c0000077ab9 */ /* 0x000fe20000000800 */
[----:B------:R-:W-:Y:S01]  /*4ca0*/  ISETP.NE.AND.EX P1, PT, RZ, UR5, PT, P1 ;  /* 0x00000005ff007c0c */ /* 0x000fe2000bf25310 */
[----:B------:R-:W-:Y:S01]  /*4cb0*/  IMAD.MOV.U32 R2, RZ, RZ, R18 ;  /* 0x000000ffff027224 */ /* 0x000fe200078e0012 */
[----:B0-----:R-:W-:-:S05]  /*4cc0*/  I2FP.F32.U32 R3, R11 ;  /* 0x0000000b00037245 */ /* 0x001fca0000201000 */
[----:B------:R-:W-:Y:S01]  /*4cd0*/  FMUL R14, R3, UR6 ;  /* 0x00000006030e7c20 */ /* 0x000fe20008400000 */
[----:B------:R-:W-:-:S05]  /*4ce0*/  IMAD.MOV.U32 R3, RZ, RZ, R17 ;  /* 0x000000ffff037224 */ /* 0x000fca00078e0011 */
[----:B--2---:R-:W-:Y:S05]  /*4cf0*/  @!P1 BRA `(.L_x_114) ;  /* 0x0000000000289947 */ /* 0x004fea0003800000 */
[----:B------:R-:W-:Y:S02]  /*4d00*/  ULDC UR6, c[0x0][0x634] ;  /* 0x00018d0000067ab9 */ /* 0x000fe40000000800 */
[----:B------:R-:W-:-:S05]  /*4d10*/  IADD3 R3, P1, R18, UR6, RZ ;  /* 0x0000000612037c10 */ /* 0x000fca000ff3e0ff */
[----:B------:R-:W-:-:S04]  /*4d20*/  IMAD.X R13, RZ, RZ, R17, P1 ;  /* 0x000000ffff0d7224 */ /* 0x000fc800008e0611 */
[----:B------:R-:W-:-:S04]  /*4d30*/  IMAD.WIDE.U32 R4, R13, UR4, RZ ;  /* 0x000000040d047c25 */ /* 0x000fc8000f8e00ff */
[----:B------:R-:W-:-:S04]  /*4d40*/  IMAD.WIDE.U32 R4, P1, R3, UR5, R4 ;  /* 0x0000000503047c25 */ /* 0x000fc8000f820004 */
[----:B------:R-:W-:-:S04]  /*4d50*/  IMAD.WIDE.U32 R2, R3, UR4, RZ ;  /* 0x0000000403027c25 */ /* 0x000fc8000f8e00ff */
[----:B------:R-:W-:Y:S01]  /*4d60*/  IMAD.MOV.U32 R2, RZ, RZ, R5 ;  /* 0x000000ffff027224 */ /* 0x000fe200078e0005 */
[----:B------:R-:W-:Y:S01]  /*4d70*/  IADD3 RZ, P3, R3, R4, RZ ;  /* 0x0000000403ff7210 */ /* 0x000fe20007f7e0ff */
[----:B------:R-:W-:-:S04]  /*4d80*/  IMAD.X R3, RZ, RZ, RZ, P1 ;  /* 0x000000ffff037224 */ /* 0x000fc800008e06ff */
[----:B------:R-:W-:-:S08]  /*4d90*/  IMAD.WIDE.U32.X R2, R13, UR5, R2, P3 ;  /* 0x000000050d027c25 */ /* 0x000fd000098e0402 */
.L_x_114:
[--C-:B------:R-:W-:Y:S01]  /*4da0*/  SHF.R.U64 R10, R2, UR7, R3.reuse ;  /* 0x00000007020a7c19 */ /* 0x100fe20008001203 */
[----:B------:R-:W0:Y:S01]  /*4db0*/  F2I.U32.TRUNC.NTZ R14, R14 ;  /* 0x0000000e000e7305 */ /* 0x000e22000020f000 */
[----:B------:R-:W-:Y:S01]  /*4dc0*/  SHF.R.U32.HI R2, RZ, UR7, R3 ;  /* 0x00000007ff027c19 */ /* 0x000fe20008011603 */
[----:B------:R-:W-:Y:S01]  /*4dd0*/  ULDC.64 UR4, c[0x0][0x620] ;  /* 0x0001880000047ab9 */ /* 0x000fe20000000a00 */
[----:B------:R-:W-:Y:S01]  /*4de0*/  IADD3 R5, P1, RZ, -R10, RZ ;  /* 0x8000000aff057210 */ /* 0x000fe20007f3e0ff */
[----:B------:R-:W-:Y:S01]  /*4df0*/  IMAD.MOV.U32 R3, RZ, RZ, R17 ;  /* 0x000000ffff037224 */ /* 0x000fe200078e0011 */
[----:B------:R-:W-:-:S03]  /*4e00*/  ULDC.64 UR6, c[0x0][0x640] ;  /* 0x0001900000067ab9 */ /* 0x000fc60000000a00 */
[----:B------:R-:W-:Y:S01]  /*4e10*/  IMAD.X R2, RZ, RZ, ~R2, P1 ;  /* 0x000000ffff027224 */ /* 0x000fe200008e0e02 */
[----:B------:R-:W-:-:S03]  /*4e20*/  ISETP.NE.U32.AND P1, PT, RZ, UR6, PT ;  /* 0x00000006ff007c0c */ /* 0x000fc6000bf25070 */
[----:B------:R-:W-:Y:S01]  /*4e30*/  IMAD R4, R2, UR4, RZ ;  /* 0x0000000402047c24 */ /* 0x000fe2000f8e02ff */
[----:B------:R-:W-:Y:S01]  /*4e40*/  ISETP.NE.AND.EX P1, PT, RZ, UR7, PT, P1 ;  /* 0x00000007ff007c0c */ /* 0x000fe2000bf25310 */
[----:B------:R-:W-:-:S04]  /*4e50*/  IMAD.MOV.U32 R2, RZ, RZ, R18 ;  /* 0x000000ffff027224 */ /* 0x000fc800078e0012 */
[----:B------:R-:W-:Y:S01]  /*4e60*/  IMAD.WIDE.U32 R2, R5, UR4, R2 ;  /* 0x0000000405027c25 */ /* 0x000fe2000f8e0002 */
[----:B------:R-:W-:-:S03]  /*4e70*/  ULDC UR4, c[0x0][0x618] ;  /* 0x0001860000047ab9 */ /* 0x000fc60000000800 */
[----:B------:R-:W-:Y:S01]  /*4e80*/  IMAD R5, R5, UR5, R4 ;  /* 0x0000000505057c24 */ /* 0x000fe2000f8e0204 */
[----:B------:R-:W-:Y:S01]  /*4e90*/  ULDC UR5, c[0x0][0x154] ;  /* 0x0000550000057ab9 */ /* 0x000fe20000000800 */
[----:B0-----:R-:W-:Y:S02]  /*4ea0*/  IMAD.MOV R4, RZ, RZ, -R14 ;  /* 0x000000ffff047224 */ /* 0x001fe400078e0a0e */
[----:B------:R-:W0:Y:S01]  /*4eb0*/  LDC R14, c[0x0][0x148] ;  /* 0x00005200ff0e7b82 */ /* 0x000e220000000800 */
[----:B------:R-:W-:Y:S02]  /*4ec0*/  IMAD.IADD R3, R3, 0x1, R5 ;  /* 0x0000000103037824 */ /* 0x000fe400078e0205 */
[----:B-1----:R-:W-:Y:S01]  /*4ed0*/  IMAD R11, R12, R4, R11 ;  /* 0x000000040c0b7224 */ /* 0x002fe200078e020b */
[----:B------:R-:W-:Y:S02]  /*4ee0*/  I2FP.F32.U32 R4, R9 ;  /* 0x0000000900047245 */ /* 0x000fe40000201000 */
[----:B------:R-:W-:-:S02]  /*4ef0*/  SHF.R.U64 R12, R2, UR4, R3 ;  /* 0x00000004020c7c19 */ /* 0x000fc40008001203 */
[----:B------:R-:W-:Y:S01]  /*4f00*/  SHF.R.U32.HI R3, RZ, UR4, R3 ;  /* 0x00000004ff037c19 */ /* 0x000fe20008011603 */
[----:B------:R-:W-:Y:S01]  /*4f10*/  FMUL R4, R4, UR5 ;  /* 0x0000000504047c20 */ /* 0x000fe20008400000 */
[----:B------:R-:W-:Y:S02]  /*4f20*/  ULDC UR4, c[0x0][0x608] ;  /* 0x0001820000047ab9 */ /* 0x000fe40000000800 */
[--C-:B------:R-:W-:Y:S01]  /*4f30*/  SHF.R.U64 R15, R12, UR4, R3.reuse ;  /* 0x000000040c0f7c19 */ /* 0x100fe20008001203 */
[----:B------:R1:W2:Y:S01]  /*4f40*/  F2I.U32.TRUNC.NTZ R20, R4 ;  /* 0x0000000400147305 */ /* 0x0002a2000020f000 */
[----:B------:R-:W-:Y:S01]  /*4f50*/  SHF.R.U32.HI R2, RZ, UR4, R3 ;  /* 0x00000004ff027c19 */ /* 0x000fe20008011603 */
[----:B------:R-:W-:-:S03]  /*4f60*/  ULDC UR4, c[0x0][0x658] ;  /* 0x0001960000047ab9 */ /* 0x000fc60000000800 */
[--C-:B------:R-:W-:Y:S02]  /*4f70*/  SHF.R.U64 R13, R15, UR4, R2.reuse ;  /* 0x000000040f0d7c19 */ /* 0x100fe40008001202 */
[----:B------:R-:W-:-:S03]  /*4f80*/  SHF.R.U32.HI R19, RZ, UR4, R2 ;  /* 0x00000004ff137c19 */ /* 0x000fc60008011602 */
[----:B------:R-:W-:Y:S02]  /*4f90*/  IMAD.MOV.U32 R2, RZ, RZ, R13 ;  /* 0x000000ffff027224 */ /* 0x000fe400078e000d */
[----:B------:R-:W-:Y:S01]  /*4fa0*/  IMAD.MOV.U32 R3, RZ, RZ, R19 ;  /* 0x000000ffff037224 */ /* 0x000fe200078e0013 */
[----:B-1----:R-:W-:Y:S06]  /*4fb0*/  @!P1 BRA `(.L_x_115) ;  /* 0x0000000000289947 */ /* 0x002fec0003800000 */
        /* <DEDUP_REMOVED lines=10> */
.L_x_115:
[----:B------:R-:W1:Y:S01]  /*5060*/  LDC R4, c[0x0][0x65c] ;  /* 0x00019700ff047b82 */ /* 0x000e620000000800 */
[----:B------:R-:W-:Y:S01]  /*5070*/  ULDC UR4, c[0x0][0x648] ;  /* 0x0001920000047ab9 */ /* 0x000fe20000000800 */
[----:B------:R-:W-:Y:S01]  /*5080*/  LOP3.LUT R15, R15, UR16, RZ, 0xc0, !PT ;  /* 0x000000100f0f7c12 */ /* 0x000fe2000f8ec0ff */
[----:B--2---:R-:W-:Y:S01]  /*5090*/  IMAD.MOV R20, RZ, RZ, -R20 ;  /* 0x000000ffff147224 */ /* 0x004fe200078e0a14 */
[----:B------:R-:W-:Y:S01]  /*50a0*/  SHF.R.U64 R2, R2, UR4, R3 ;  /* 0x0000000402027c19 */ /* 0x000fe20008001203 */
[----:B------:R-:W-:Y:S01]  /*50b0*/  ULDC UR4, c[0x0][0x638] ;  /* 0x00018e0000047ab9 */ /* 0x000fe20000000800 */
[----:B------:R-:W-:Y:S01]  /*50c0*/  LOP3.LUT R12, R12, UR15, RZ, 0xc0, !PT ;  /* 0x0000000f0c0c7c12 */ /* 0x000fe2000f8ec0ff */
[----:B------:R-:W-:Y:S01]  /*50d0*/  ULDC UR5, c[0x0][0x610] ;  /* 0x0001840000057ab9 */ /* 0x000fe20000000800 */
[----:B------:R-:W-:Y:S01]  /*50e0*/  IMAD.MOV.U32 R3, RZ, RZ, 0x1 ;  /* 0x00000001ff037424 */ /* 0x000fe200078e00ff */
[----:B-1----:R-:W-:Y:S01]  /*50f0*/  ISETP.NE.AND P1, PT, R4, 0x1, PT ;  /* 0x000000010400780c */ /* 0x002fe20003f25270 */
[----:B------:R-:W-:-:S02]  /*5100*/  IMAD.MOV R4, RZ, RZ, -R2 ;  /* 0x000000ffff047224 */ /* 0x000fc400078e0a02 */
[----:B------:R-:W-:Y:S02]  /*5110*/  IMAD R2, R2, UR17, R15 ;  /* 0x0000001102027c24 */ /* 0x000fe4000f8e020f */
[----:B------:R-:W-:Y:S01]  /*5120*/  IMAD R13, R4, UR4, R13 ;  /* 0x00000004040d7c24 */ /* 0x000fe2000f8e020d */
[----:B------:R-:W-:-:S07]  /*5130*/  ULDC UR4, c[0x0][0x600] ;  /* 0x0001800000047ab9 */ /* 0x000fce0000000800 */
[----:B0-----:R-:W-:-:S04]  /*5140*/  @P1 IMAD R11, R14, R20, R9 ;  /* 0x000000140e0b1224 */ /* 0x001fc800078e0209 */
[----:B------:R-:W-:Y:S02]  /*5150*/  IMAD R11, R2, UR5, R11 ;  /* 0x00000005020b7c24 */ /* 0x000fe4000f8e020b */
[----:B------:R-:W-:-:S05]  /*5160*/  IMAD R2, R13, UR4, R12 ;  /* 0x000000040d027c24 */ /* 0x000fca000f8e020c */
[----:B------:R-:W-:Y:S02]  /*5170*/  SEL R22, R2, R11, !P1 ;  /* 0x0000000b02167207 */ /* 0x000fe40004800000 */
[----:B------:R-:W-:Y:S01]  /*5180*/  SEL R19, R11, R2, !P1 ;  /* 0x000000020b137207 */ /* 0x000fe20004800000 */
[----:B------:R-:W-:-:S07]  /*5190*/  IMAD.MOV.U32 R2, RZ, RZ, R10 ;  /* 0x000000ffff027224 */ /* 0x000fce00078e000a */
.L_x_113:
[----:B------:R-:W-:Y:S05]  /*51a0*/  BSYNC B1 ;  /* 0x0000000000017941 */ /* 0x000fea0003800000 */
.L_x_112:
[----:B------:R-:W-:-:S13]  /*51b0*/  LOP3.LUT P1, RZ, R3, 0xff, RZ, 0xc0, !PT ;  /* 0x000000ff03ff7812 */ /* 0x000fda000782c0ff */
[----:B------:R-:W-:Y:S05]  /*51c0*/  @P1 BRA `(.L_x_116) ;  /* 0xfffffff400341947 */ /* 0x000fea000383ffff */
[----:B------:R-:W-:Y:S05]  /*51d0*/  BSYNC B0 ;  /* 0x0000000000007941 */ /* 0x000fea0003800000 */
.L_x_104:
[----:B------:R-:W-:-:S03]  /*51e0*/  UMOV UR4, 0xffffffff ;  /* 0xffffffff00047882 */ /* 0x000fc60000000000 */
[----:B------:R-:W-:Y:S05]  /*51f0*/  BRA.DIV UR4, `(.L_x_117) ;  /* 0x0000000a04a87947 */ /* 0x000fea000b800000 */
[----:B------:R-:W-:-:S13]  /*5200*/  ELECT P6, URZ, PT ;  /* 0x00000000003f782f */ /* 0x000fda00038c0000 */
.L_x_143:
[----:B------:R-:W-:Y:S04]  /*5210*/  BSSY B0, `(.L_x_118) ;  /* 0x0000085000007945 */ /* 0x000fe80003800000 */
[----:B------:R-:W-:Y:S05]  /*5220*/  @!P6 BRA `(.L_x_119) ;  /* 0x00000008000ce947 */ /* 0x000fea0003800000 */
[----:B------:R-:W-:-:S04]  /*5230*/  LOP3.LUT R16, R16, 0x2, RZ, 0xfc, !PT ;  /* 0x0000000210107812 */ /* 0x000fc800078efcff */
[----:B------:R-:W-:-:S13]  /*5240*/  ISETP.NE.AND P0, PT, R16, 0x3, PT ;  /* 0x000000031000780c */ /* 0x000fda0003f05270 */
[----:B------:R-:W-:Y:S05]  /*5250*/  @!P0 BRA `(.L_x_120) ;  /* 0x0000000000048947 */ /* 0x000fea0003800000 */
[----:B------:R-:W-:Y:S01]  /*5260*/  BPT.TRAP 0x1 ;  /* 0x000000040000795c */ /* 0x000fe20000300000 */
.L_x_120:
[----:B------:R-:W0:Y:S01]  /*5270*/  S2R R3, SR_CgaCtaId ;  /* 0x0000000000037919 */ /* 0x000e220000008800 */
[----:B------:R-:W-:Y:S02]  /*5280*/  MOV R2, 0x400 ;  /* 0x0000040000027802 */ /* 0x000fe40000000f00 */
[----:B------:R-:W-:Y:S02]  /*5290*/  SHF.L.U32 R4, R0, 0x1f, RZ ;  /* 0x0000001f00047819 */ /* 0x000fe400000006ff */
[----:B0-----:R-:W-:-:S05]  /*52a0*/  LEA R2, R3, R2, 0x18 ;  /* 0x0000000203027211 */ /* 0x001fca00078ec0ff */
[----:B------:R-:W-:-:S04]  /*52b0*/  VIADD R2, R2, 0x70 ;  /* 0x0000007002027836 */ /* 0x000fc80000000000 */
[C---:B------:R-:W-:Y:S02]  /*52c0*/  IMAD R9, R7.reuse, 0x8, R2 ;  /* 0x0000000807097824 */ /* 0x040fe400078e0202 */
[----:B------:R-:W-:Y:S02]  /*52d0*/  VIADD R7, R7, 0x1 ;  /* 0x0000000107077836 */ /* 0x000fe40000000000 */
[----:B------:R-:W0:Y:S03]  /*52e0*/  SYNCS.PHASECHK.TRANS64.TRYWAIT P0, [R9+URZ], R4 ;  /* 0x00000004090075a7 */ /* 0x000e26000800017f */
[----:B------:R-:W-:-:S04]  /*52f0*/  ISETP.NE.AND P1, PT, R7, 0xe, PT ;  /* 0x0000000e0700780c */ /* 0x000fc80003f25270 */
[----:B------:R-:W-:Y:S02]  /*5300*/  SEL R3, RZ, 0x1, P1 ;  /* 0x00000001ff037807 */ /* 0x000fe40000800000 */
[----:B------:R-:W-:Y:S02]  /*5310*/  SEL R7, R7, RZ, P1 ;  /* 0x000000ff07077207 */ /* 0x000fe40000800000 */
[----:B------:R-:W-:-:S03]  /*5320*/  LOP3.LUT R6, R0, R3, RZ, 0x3c, !PT ;  /* 0x0000000300067212 */ /* 0x000fc600078e3cff */
[----:B------:R-:W-:Y:S01]  /*5330*/  IMAD R8, R7, 0x8, R2 ;  /* 0x0000000807087824 */ /* 0x000fe200078e0202 */
[----:B------:R-:W-:Y:S01]  /*5340*/  SHF.L.U32 R5, R6, 0x1f, RZ ;  /* 0x0000001f06057819 */ /* 0x000fe200000006ff */
[----:B0-----:R-:W-:Y:S06]  /*5350*/  @!P0 BRA `(.L_x_121) ;  /* 0x0000000800708947 */ /* 0x001fec0003800000 */
.L_x_144:
[----:B------:R-:W1:Y:S01]  /*5360*/  SYNCS.PHASECHK.TRANS64.TRYWAIT P0, [R8+URZ], R5 ;  /* 0x00000005080075a7 */ /* 0x000e62000800017f */
[----:B------:R-:W-:-:S05]  /*5370*/  VIADD R0, R7, 0x1 ;  /* 0x0000000107007836 */ /* 0x000fca0000000000 */
[----:B------:R-:W-:-:S04]  /*5380*/  ISETP.NE.AND P1, PT, R0, 0xe, PT ;  /* 0x0000000e0000780c */ /* 0x000fc80003f25270 */
[----:B------:R-:W-:Y:S02]  /*5390*/  SEL R3, RZ, 0x1, P1 ;  /* 0x00000001ff037807 */ /* 0x000fe40000800000 */
[----:B------:R-:W-:Y:S02]  /*53a0*/  SEL R7, R0, RZ, P1 ;  /* 0x000000ff00077207 */ /* 0x000fe40000800000 */
[----:B------:R-:W-:-:S03]  /*53b0*/  LOP3.LUT R6, R6, R3, RZ, 0x3c, !PT ;  /* 0x0000000306067212 */ /* 0x000fc600078e3cff */
[----:B0-----:R-:W-:Y:S01]  /*53c0*/  IMAD R9, R7, 0x8, R2 ;  /* 0x0000000807097824 */ /* 0x001fe200078e0202 */
[----:B------:R-:W-:Y:S01]  /*53d0*/  SHF.L.U32 R4, R6, 0x1f, RZ ;  /* 0x0000001f06047819 */ /* 0x000fe200000006ff */
[----:B-1----:R-:W-:Y:S06]  /*53e0*/  @!P0 BRA `(.L_x_122) ;  /* 0x0000000800608947 */ /* 0x002fec0003800000 */
.L_x_145:
        /* <DEDUP_REMOVED lines=9> */
.L_x_146:
        /* <DEDUP_REMOVED lines=9> */
.L_x_147:
        /* <DEDUP_REMOVED lines=9> */
.L_x_148:
        /* <DEDUP_REMOVED lines=9> */
.L_x_149:
        /* <DEDUP_REMOVED lines=9> */
.L_x_150:
        /* <DEDUP_REMOVED lines=9> */
.L_x_151:
        /* <DEDUP_REMOVED lines=9> */
.L_x_152:
        /* <DEDUP_REMOVED lines=9> */
.L_x_153:
        /* <DEDUP_REMOVED lines=9> */
.L_x_154:
[----:B------:R-:W1:Y:S01]  /*5900*/  SYNCS.PHASECHK.TRANS64.TRYWAIT P0, [R8+URZ], R5 ;  /* 0x00000005080075a7 */ /* 0x000e62000800017f */
[----:B------:R-:W-:-:S05]  /*5910*/  VIADD R0, R7, 0x1 ;  /* 0x0000000107007836 */ /* 0x000fca0000000000 */
[----:B------:R-:W-:-:S04]  /*5920*/  ISETP.NE.AND P1, PT, R0, 0xe, PT ;  /* 0x0000000e0000780c */ /* 0x000fc80003f25270 */
[----:B------:R-:W-:Y:S02]  /*5930*/  SEL R3, RZ, 0x1, P1 ;  /* 0x00000001ff037807 */ /* 0x000fe40000800000 */
[----:B------:R-:W-:Y:S02]  /*5940*/  SEL R7, R0, RZ, P1 ;  /* 0x000000ff00077207 */ /* 0x000fe40000800000 */
[----:B0-----:R-:W-:-:S03]  /*5950*/  LOP3.LUT R9, R6, R3, RZ, 0x3c, !PT ;  /* 0x0000000306097212 */ /* 0x001fc600078e3cff */
[----:B------:R-:W-:Y:S01]  /*5960*/  IMAD R11, R7, 0x8, R2 ;  /* 0x00000008070b7824 */ /* 0x000fe200078e0202 */
[----:B------:R-:W-:Y:S01]  /*5970*/  SHF.L.U32 R6, R9, 0x1f, RZ ;  /* 0x0000001f09067819 */ /* 0x000fe200000006ff */
[----:B-1----:R-:W-:Y:S06]  /*5980*/  @!P0 BRA `(.L_x_132) ;  /* 0x0000000400c08947 */ /* 0x002fec0003800000 */
.L_x_155:
[----:B------:R-:W1:Y:S01]  /*5990*/  SYNCS.PHASECHK.TRANS64.TRYWAIT P0, [R11+URZ], R6 ;  /* 0x000000060b0075a7 */ /* 0x000e62000800017f */
[----:B------:R-:W-:-:S05]  /*59a0*/  VIADD R0, R7, 0x1 ;  /* 0x0000000107007836 */ /* 0x000fca0000000000 */
[----:B------:R-:W-:-:S04]  /*59b0*/  ISETP.NE.AND P1, PT, R0, 0xe, PT ;  /* 0x0000000e0000780c */ /* 0x000fc80003f25270 */
[----:B------:R-:W-:Y:S02]  /*59c0*/  SEL R4, RZ, 0x1, P1 ;  /* 0x00000001ff047807 */ /* 0x000fe40000800000 */
[----:B------:R-:W-:Y:S02]  /*59d0*/  SEL R3, R0, RZ, P1 ;  /* 0x000000ff00037207 */ /* 0x000fe40000800000 */
[----:B------:R-:W-:Y:S01]  /*59e0*/  LOP3.LUT R0, R9, R4, RZ, 0x3c, !PT ;  /* 0x0000000409007212 */ /* 0x000fe200078e3cff */
[----:B-1----:R-:W-:Y:S06]  /*59f0*/  @!P0 BRA `(.L_x_133) ;  /* 0x0000000400b88947 */ /* 0x002fec0003800000 */
.L_x_156:
[----:B------:R-:W-:Y:S01]  /*5a00*/  IMAD R3, R3, 0x8, R2 ;  /* 0x0000000803037824 */ /* 0x000fe200078e0202 */
[----:B------:R-:W-:-:S07]  /*5a10*/  SHF.L.U32 R0, R0, 0x1f, RZ ;  /* 0x0000001f00007819 */ /* 0x000fce00000006ff */
.L_x_134:
[----:B--2---:R2:W3:Y:S02]  /*5a20*/  SYNCS.PHASECHK.TRANS64.TRYWAIT P0, [R3+URZ], R0 ;  /* 0x00000000030075a7 */ /* 0x0044e4000800017f */
[----:B---3--:R-:W-:Y:S05]  /*5a30*/  @!P0 NANOSLEEP.SYNCS 0x989680 ;  /* 0x009896800000895d */ /* 0x008fea0003900000 */
[----:B------:R-:W3:Y:S02]  /*5a40*/  @!P0 SYNCS.PHASECHK.TRANS64 P0, [R3+URZ], R0 ;  /* 0x00000000030085a7 */ /* 0x000ee4000800007f */
[----:B---3--:R-:W-:Y:S05]  /*5a50*/  @!P0 BRA `(.L_x_134) ;  /* 0xfffffffc00f08947 */ /* 0x008fea000383ffff */
.L_x_119:
[----:B------:R-:W-:Y:S05]  /*5a60*/  BSYNC B0 ;  /* 0x0000000000007941 */ /* 0x000fea0003800000 */
.L_x_118:
[----:B------:R-:W-:Y:S05]  /*5a70*/  EXIT ;  /* 0x000000000000794d */ /* 0x000fea0003800000 */
.L_x_16:
[----:B-1----:R1:W2:Y:S02]  /*5a80*/  SYNCS.PHASECHK.TRANS64.TRYWAIT P0, [R63+URZ], R0 ;  /* 0x000000003f0075a7 */ /* 0x0022a4000800017f */
[----:B--2---:R-:W-:Y:S05]  /*5a90*/  @!P0 NANOSLEEP.SYNCS 0x989680 ;  /* 0x009896800000895d */ /* 0x004fea0003900000 */
[----:B------:R-:W2:Y:S02]  /*5aa0*/  @!P0 SYNCS.PHASECHK.TRANS64 P0, [R63+URZ], R0 ;  /* 0x000000003f0085a7 */ /* 0x000ea4000800007f */
[----:B--2---:R-:W-:Y:S05]  /*5ab0*/  @!P0 BRA `(.L_x_16) ;  /* 0xfffffffc00f08947 */ /* 0x004fea000383ffff */
[----:B------:R-:W-:Y:S05]  /*5ac0*/  BRA `(.L_x_135) ;  /* 0xffffffb800e87947 */ /* 0x000fea000383ffff */
.L_x_21:
[----:B--2---:R2:W3:Y:S02]  /*5ad0*/  SYNCS.PHASECHK.TRANS64.TRYWAIT P1, [R3+URZ], R0 ;  /* 0x00000000030075a7 */ /* 0x0044e4000802017f */
[----:B---3--:R-:W-:Y:S05]  /*5ae0*/  @!P1 NANOSLEEP.SYNCS 0x989680 ;  /* 0x009896800000995d */ /* 0x008fea0003900000 */
[----:B------:R-:W3:Y:S02]  /*5af0*/  @!P1 SYNCS.PHASECHK.TRANS64 P1, [R3+URZ], R0 ;  /* 0x00000000030095a7 */ /* 0x000ee4000802007f */
[----:B---3--:R-:W-:Y:S05]  /*5b00*/  @!P1 BRA `(.L_x_21) ;  /* 0xfffffffc00f09947 */ /* 0x008fea000383ffff */
[----:B------:R-:W-:Y:S05]  /*5b10*/  BRA `(.L_x_20) ;  /* 0xffffffbc00507947 */ /* 0x000fea000383ffff */
.L_x_26:
[----:B--2---:R-:W-:-:S04]  /*5b20*/  IMAD.U32 R4, RZ, RZ, UR4 ;  /* 0x00000004ff047e24 */ /* 0x004fc8000f8e00ff */
[----:B------:R2:W3:Y:S03]  /*5b30*/  SYNCS.PHASECHK.TRANS64.TRYWAIT P1, [R4+URZ], R3 ;  /* 0x00000003040075a7 */ /* 0x0004e6000802017f */
[----:B---3--:R-:W-:Y:S05]  /*5b40*/  @!P1 NANOSLEEP.SYNCS 0x989680 ;  /* 0x009896800000995d */ /* 0x008fea0003900000 */
[----:B------:R-:W3:Y:S02]  /*5b50*/  @!P1 SYNCS.PHASECHK.TRANS64 P1, [R4+URZ], R3 ;  /* 0x00000003040095a7 */ /* 0x000ee4000802007f */
[----:B---3--:R-:W-:Y:S05]  /*5b60*/  @!P1 BRA `(.L_x_26) ;  /* 0xfffffffc00ec9947 */ /* 0x008fea000383ffff */
[----:B------:R-:W-:Y:S05]  /*5b70*/  BRA `(.L_x_25) ;  /* 0xffffffc000087947 */ /* 0x000fea000383ffff */
.L_x_32:
[----:B---3--:R3:W4:Y:S02]  /*5b80*/  SYNCS.PHASECHK.TRANS64.TRYWAIT P0, [R63+URZ+0x10], R0 ;  /* 0x000010003f0075a7 */ /* 0x008724000800017f */
[----:B----4-:R-:W-:Y:S05]  /*5b90*/  @!P0 NANOSLEEP.SYNCS 0x989680 ;  /* 0x009896800000895d */ /* 0x010fea0003900000 */
[----:B------:R-:W4:Y:S02]  /*5ba0*/  @!P0 SYNCS.PHASECHK.TRANS64 P0, [R63+URZ+0x10], R0 ;  /* 0x000010003f0085a7 */ /* 0x000f24000800007f */
[----:B----4-:R-:W-:Y:S05]  /*5bb0*/  @!P0 BRA `(.L_x_32) ;  /* 0xfffffffc00f08947 */ /* 0x010fea000383ffff */
[----:B------:R-:W-:Y:S05]  /*5bc0*/  BRA `(.L_x_136) ;  /* 0xffffffc400487947 */ /* 0x000fea000383ffff */
.L_x_105:
[----:B------:R-:W-:Y:S01]  /*5bd0*/  BSSY B1, `(.L_x_137) ;  /* 0x0000006000017945 */ /* 0x000fe20003800000 */
[----:B------:R-:W-:-:S07]  /*5be0*/  IMAD.MOV.U32 R15, RZ, RZ, -0x1 ;  /* 0xffffffffff0f7424 */ /* 0x000fce00078e00ff */
[----:B-----5:R-:W-:Y:S05]  /*5bf0*/  WARPSYNC.COLLECTIVE R15, `(.L_x_138) ;  /* 0x000000000f0c7348 */ /* 0x020fea0003c00000 */
[----:B------:R-:W-:Y:S02]  /*5c00*/  ELECT P6, UR62, PT ;  /* 0x00000000003e782f */ /* 0x000fe400038c0000 */
[----:B------:R-:W-:Y:S01]  /*5c10*/  MOV R14, UR62 ;  /* 0x0000003e000e7c02 */ /* 0x000fe20008000f00 */
[----:B-----5:R-:W-:Y:S10]  /*5c20*/  ENDCOLLECTIVE ;  /* 0x000000000000791b */ /* 0x020ff40003800000 */
.L_x_138:
[----:B------:R-:W-:Y:S05]  /*5c30*/  BSYNC B1 ;  /* 0x0000000000017941 */ /* 0x000fea0003800000 */
.L_x_137:
[----:B------:R-:W-:Y:S05]  /*5c40*/  BRA `(.L_x_139) ;  /* 0xffffffe800a07947 */ /* 0x000fea000383ffff */
.L_x_108:
[----:B0-----:R0:W1:Y:S02]  /*5c50*/  SYNCS.PHASECHK.TRANS64.TRYWAIT P1, [R10+URZ+0x70], R5 ;  /* 0x000070050a0075a7 */ /* 0x001064000802017f */
[----:B-1----:R-:W-:Y:S05]  /*5c60*/  @!P1 NANOSLEEP.SYNCS 0x989680 ;  /* 0x009896800000995d */ /* 0x002fea0003900000 */
[----:B------:R-:W1:Y:S02]  /*5c70*/  @!P1 SYNCS.PHASECHK.TRANS64 P1, [R10+URZ+0x70], R5 ;  /* 0x000070050a0095a7 */ /* 0x000e64000802007f */
[----:B-1----:R-:W-:Y:S05]  /*5c80*/  @!P1 BRA `(.L_x_108) ;  /* 0xfffffffc00f09947 */ /* 0x002fea000383ffff */
[----:B------:R-:W-:Y:S05]  /*5c90*/  BRA `(.L_x_140) ;  /* 0xffffffe800d47947 */ /* 0x000fea000383ffff */
.L_x_117:
[----:B------:R-:W-:Y:S01]  /*5ca0*/  BSSY B0, `(.L_x_141) ;  /* 0x0000006000007945 */ /* 0x000fe20003800000 */
[----:B------:R-:W-:-:S07]  /*5cb0*/  IMAD.MOV.U32 R15, RZ, RZ, -0x1 ;  /* 0xffffffffff0f7424 */ /* 0x000fce00078e00ff */
[----:B-----5:R-:W-:Y:S05]  /*5cc0*/  WARPSYNC.COLLECTIVE R15, `(.L_x_142) ;  /* 0x000000000f0c7348 */ /* 0x020fea0003c00000 */
[----:B------:R-:W-:Y:S02]  /*5cd0*/  ELECT P6, UR62, PT ;  /* 0x00000000003e782f */ /* 0x000fe400038c0000 */
[----:B------:R-:W-:Y:S01]  /*5ce0*/  MOV R14, UR62 ;  /* 0x0000003e000e7c02 */ /* 0x000fe20008000f00 */
[----:B-----5:R-:W-:Y:S10]  /*5cf0*/  ENDCOLLECTIVE ;  /* 0x000000000000791b */ /* 0x020ff40003800000 */
.L_x_142:
[----:B------:R-:W-:Y:S05]  /*5d00*/  BSYNC B0 ;  /* 0x0000000000007941 */ /* 0x000fea0003800000 */
.L_x_141:
[----:B------:R-:W-:Y:S05]  /*5d10*/  BRA `(.L_x_143) ;  /* 0xfffffff4003c7947 */ /* 0x000fea000383ffff */
.L_x_121:
[----:B0-----:R0:W1:Y:S02]  /*5d20*/  SYNCS.PHASECHK.TRANS64.TRYWAIT P0, [R9+URZ], R4 ;  /* 0x00000004090075a7 */ /* 0x001064000800017f */
[----:B-1----:R-:W-:Y:S05]  /*5d30*/  @!P0 NANOSLEEP.SYNCS 0x989680 ;  /* 0x009896800000895d */ /* 0x002fea0003900000 */
[----:B------:R-:W1:Y:S02]  /*5d40*/  @!P0 SYNCS.PHASECHK.TRANS64 P0, [R9+URZ], R4 ;  /* 0x00000004090085a7 */ /* 0x000e64000800007f */
[----:B-1----:R-:W-:Y:S05]  /*5d50*/  @!P0 BRA `(.L_x_121) ;  /* 0xfffffffc00f08947 */ /* 0x002fea000383ffff */
[----:B------:R-:W-:Y:S05]  /*5d60*/  BRA `(.L_x_144) ;  /* 0xfffffff4007c7947 */ /* 0x000fea000383ffff */
.L_x_122:
[----:B0-----:R0:W1:Y:S02]  /*5d70*/  SYNCS.PHASECHK.TRANS64.TRYWAIT P0, [R8+URZ], R5 ;  /* 0x00000005080075a7 */ /* 0x001064000800017f */
[----:B-1----:R-:W-:Y:S05]  /*5d80*/  @!P0 NANOSLEEP.SYNCS 0x989680 ;  /* 0x009896800000895d */ /* 0x002fea0003900000 */
[----:B------:R-:W1:Y:S02]  /*5d90*/  @!P0 SYNCS.PHASECHK.TRANS64 P0, [R8+URZ], R5 ;  /* 0x00000005080085a7 */ /* 0x000e64000800007f */
[----:B-1----:R-:W-:Y:S05]  /*5da0*/  @!P0 BRA `(.L_x_122) ;  /* 0xfffffffc00f08947 */ /* 0x002fea000383ffff */
[----:B------:R-:W-:Y:S05]  /*5db0*/  BRA `(.L_x_145) ;  /* 0xfffffff4008c7947 */ /* 0x000fea000383ffff */
.L_x_123:
[----:B0-----:R0:W1:Y:S02]  /*5dc0*/  SYNCS.PHASECHK.TRANS64.TRYWAIT P0, [R9+URZ], R4 ;  /* 0x00000004090075a7 */ /* 0x001064000800017f */
[----:B-1----:R-:W-:Y:S05]  /*5dd0*/  @!P0 NANOSLEEP.SYNCS 0x989680 ;  /* 0x009896800000895d */ /* 0x002fea0003900000 */
[----:B------:R-:W1:Y:S02]  /*5de0*/  @!P0 SYNCS.PHASECHK.TRANS64 P0, [R9+URZ], R4 ;  /* 0x00000004090085a7 */ /* 0x000e64000800007f */
[----:B-1----:R-:W-:Y:S05]  /*5df0*/  @!P0 BRA `(.L_x_123) ;  /* 0xfffffffc00f08947 */ /* 0x002fea000383ffff */
[----:B------:R-:W-:Y:S05]  /*5e00*/  BRA `(.L_x_146) ;  /* 0xfffffff4009c7947 */ /* 0x000fea000383ffff */
.L_x_124:
[----:B0-----:R0:W1:Y:S02]  /*5e10*/  SYNCS.PHASECHK.TRANS64.TRYWAIT P0, [R8+URZ], R5 ;  /* 0x00000005080075a7 */ /* 0x001064000800017f */
[----:B-1----:R-:W-:Y:S05]  /*5e20*/  @!P0 NANOSLEEP.SYNCS 0x989680 ;  /* 0x009896800000895d */ /* 0x002fea0003900000 */
[----:B------:R-:W1:Y:S02]  /*5e30*/  @!P0 SYNCS.PHASECHK.TRANS64 P0, [R8+URZ], R5 ;  /* 0x00000005080085a7 */ /* 0x000e64000800007f */
[----:B-1----:R-:W-:Y:S05]  /*5e40*/  @!P0 BRA `(.L_x_124) ;  /* 0xfffffffc00f08947 */ /* 0x002fea000383ffff */
[----:B------:R-:W-:Y:S05]  /*5e50*/  BRA `(.L_x_147) ;  /* 0xfffffff400ac7947 */ /* 0x000fea000383ffff */
.L_x_125:
[----:B0-----:R0:W1:Y:S02]  /*5e60*/  SYNCS.PHASECHK.TRANS64.TRYWAIT P0, [R9+URZ], R4 ;  /* 0x00000004090075a7 */ /* 0x001064000800017f */
[----:B-1----:R-:W-:Y:S05]  /*5e70*/  @!P0 NANOSLEEP.SYNCS 0x989680 ;  /* 0x009896800000895d */ /* 0x002fea0003900000 */
[----:B------:R-:W1:Y:S02]  /*5e80*/  @!P0 SYNCS.PHASECHK.TRANS64 P0, [R9+URZ], R4 ;  /* 0x00000004090085a7 */ /* 0x000e64000800007f */
[----:B-1----:R-:W-:Y:S05]  /*5e90*/  @!P0 BRA `(.L_x_125) ;  /* 0xfffffffc00f08947 */ /* 0x002fea000383ffff */
[----:B------:R-:W-:Y:S05]  /*5ea0*/  BRA `(.L_x_148) ;  /* 0xfffffff400bc7947 */ /* 0x000fea000383ffff */
.L_x_126:
[----:B0-----:R0:W1:Y:S02]  /*5eb0*/  SYNCS.PHASECHK.TRANS64.TRYWAIT P0, [R8+URZ], R5 ;  /* 0x00000005080075a7 */ /* 0x001064000800017f */
[----:B-1----:R-:W-:Y:S05]  /*5ec0*/  @!P0 NANOSLEEP.SYNCS 0x989680 ;  /* 0x009896800000895d */ /* 0x002fea0003900000 */
[----:B------:R-:W1:Y:S02]  /*5ed0*/  @!P0 SYNCS.PHASECHK.TRANS64 P0, [R8+URZ], R5 ;  /* 0x00000005080085a7 */ /* 0x000e64000800007f */
[----:B-1----:R-:W-:Y:S05]  /*5ee0*/  @!P0 BRA `(.L_x_126) ;  /* 0xfffffffc00f08947 */ /* 0x002fea000383ffff */
[----:B------:R-:W-:Y:S05]  /*5ef0*/  BRA `(.L_x_149) ;  /* 0xfffffff400cc7947 */ /* 0x000fea000383ffff */
.L_x_127:
[----:B0-----:R0:W1:Y:S02]  /*5f00*/  SYNCS.PHASECHK.TRANS64.TRYWAIT P0, [R9+URZ], R4 ;  /* 0x00000004090075a7 */ /* 0x001064000800017f */
[----:B-1----:R-:W-:Y:S05]  /*5f10*/  @!P0 NANOSLEEP.SYNCS 0x989680 ;  /* 0x009896800000895d */ /* 0x002fea0003900000 */
[----:B------:R-:W1:Y:S02]  /*5f20*/  @!P0 SYNCS.PHASECHK.TRANS64 P0, [R9+URZ], R4 ;  /* 0x00000004090085a7 */ /* 0x000e64000800007f */
[----:B-1----:R-:W-:Y:S05]  /*5f30*/  @!P0 BRA `(.L_x_127) ;  /* 0xfffffffc00f08947 */ /* 0x002fea000383ffff */
[----:B------:R-:W-:Y:S05]  /*5f40*/  BRA `(.L_x_150) ;  /* 0xfffffff400dc7947 */ /* 0x000fea000383ffff */
.L_x_128:
[----:B0-----:R0:W1:Y:S02]  /*5f50*/  SYNCS.PHASECHK.TRANS64.TRYWAIT P0, [R8+URZ], R5 ;  /* 0x00000005080075a7 */ /* 0x001064000800017f */
[----:B-1----:R-:W-:Y:S05]  /*5f60*/  @!P0 NANOSLEEP.SYNCS 0x989680 ;  /* 0x009896800000895d */ /* 0x002fea0003900000 */
[----:B------:R-:W1:Y:S02]  /*5f70*/  @!P0 SYNCS.PHASECHK.TRANS64 P0, [R8+URZ], R5 ;  /* 0x00000005080085a7 */ /* 0x000e64000800007f */
[----:B-1----:R-:W-:Y:S05]  /*5f80*/  @!P0 BRA `(.L_x_128) ;  /* 0xfffffffc00f08947 */ /* 0x002fea000383ffff */
[----:B------:R-:W-:Y:S05]  /*5f90*/  BRA `(.L_x_151) ;  /* 0xfffffff400ec7947 */ /* 0x000fea000383ffff */
.L_x_129:
[----:B0-----:R0:W1:Y:S02]  /*5fa0*/  SYNCS.PHASECHK.TRANS64.TRYWAIT P0, [R9+URZ], R4 ;  /* 0x00000004090075a7 */ /* 0x001064000800017f */
[----:B-1----:R-:W-:Y:S05]  /*5fb0*/  @!P0 NANOSLEEP.SYNCS 0x989680 ;  /* 0x009896800000895d */ /* 0x002fea0003900000 */
[----:B------:R-:W1:Y:S02]  /*5fc0*/  @!P0 SYNCS.PHASECHK.TRANS64 P0, [R9+URZ], R4 ;  /* 0x00000004090085a7 */ /* 0x000e64000800007f */
[----:B-1----:R-:W-:Y:S05]  /*5fd0*/  @!P0 BRA `(.L_x_129) ;  /* 0xfffffffc00f08947 */ /* 0x002fea000383ffff */
[----:B------:R-:W-:Y:S05]  /*5fe0*/  BRA `(.L_x_152) ;  /* 0xfffffff400fc7947 */ /* 0x000fea000383ffff */
.L_x_130:
[----:B0-----:R0:W1:Y:S02]  /*5ff0*/  SYNCS.PHASECHK.TRANS64.TRYWAIT P0, [R8+URZ], R5 ;  /* 0x00000005080075a7 */ /* 0x001064000800017f */
[----:B-1----:R-:W-:Y:S05]  /*6000*/  @!P0 NANOSLEEP.SYNCS 0x989680 ;  /* 0x009896800000895d */ /* 0x002fea0003900000 */
[----:B------:R-:W1:Y:S02]  /*6010*/  @!P0 SYNCS.PHASECHK.TRANS64 P0, [R8+URZ], R5 ;  /* 0x00000005080085a7 */ /* 0x000e64000800007f */
[----:B-1----:R-:W-:Y:S05]  /*6020*/  @!P0 BRA `(.L_x_130) ;  /* 0xfffffffc00f08947 */ /* 0x002fea000383ffff */
[----:B------:R-:W-:Y:S05]  /*6030*/  BRA `(.L_x_153) ;  /* 0xfffffff8000c7947 */ /* 0x000fea000383ffff */
.L_x_131:
[----:B0-----:R0:W1:Y:S02]  /*6040*/  SYNCS.PHASECHK.TRANS64.TRYWAIT P0, [R9+URZ], R4 ;  /* 0x00000004090075a7 */ /* 0x001064000800017f */
[----:B-1----:R-:W-:Y:S05]  /*6050*/  @!P0 NANOSLEEP.SYNCS 0x989680 ;  /* 0x009896800000895d */ /* 0x002fea0003900000 */
[----:B------:R-:W1:Y:S02]  /*6060*/  @!P0 SYNCS.PHASECHK.TRANS64 P0, [R9+URZ], R4 ;  /* 0x00000004090085a7 */ /* 0x000e64000800007f */
[----:B-1----:R-:W-:Y:S05]  /*6070*/  @!P0 BRA `(.L_x_131) ;  /* 0xfffffffc00f08947 */ /* 0x002fea000383ffff */
[----:B------:R-:W-:Y:S05]  /*6080*/  BRA `(.L_x_154) ;  /* 0xfffffff8001c7947 */ /* 0x000fea000383ffff */
.L_x_132:
[----:B0-----:R0:W1:Y:S02]  /*6090*/  SYNCS.PHASECHK.TRANS64.TRYWAIT P0, [R8+URZ], R5 ;  /* 0x00000005080075a7 */ /* 0x001064000800017f */
[----:B-1----:R-:W-:Y:S05]  /*60a0*/  @!P0 NANOSLEEP.SYNCS 0x989680 ;  /* 0x009896800000895d */ /* 0x002fea0003900000 */
[----:B------:R-:W1:Y:S02]  /*60b0*/  @!P0 SYNCS.PHASECHK.TRANS64 P0, [R8+URZ], R5 ;  /* 0x00000005080085a7 */ /* 0x000e64000800007f */
[----:B-1----:R-:W-:Y:S05]  /*60c0*/  @!P0 BRA `(.L_x_132) ;  /* 0xfffffffc00f08947 */ /* 0x002fea000383ffff */
[----:B------:R-:W-:Y:S05]  /*60d0*/  BRA `(.L_x_155) ;  /* 0xfffffff8002c7947 */ /* 0x000fea000383ffff */
.L_x_133:
[----:B-1----:R1:W2:Y:S02]  /*60e0*/  SYNCS.PHASECHK.TRANS64.TRYWAIT P0, [R11+URZ], R6 ;  /* 0x000000060b0075a7 */ /* 0x0022a4000800017f */
[----:B--2---:R-:W-:Y:S05]  /*60f0*/  @!P0 NANOSLEEP.SYNCS 0x989680 ;  /* 0x009896800000895d */ /* 0x004fea0003900000 */
[----:B------:R-:W2:Y:S02]  /*6100*/  @!P0 SYNCS.PHASECHK.TRANS64 P0, [R11+URZ], R6 ;  /* 0x000000060b0085a7 */ /* 0x000ea4000800007f */
[----:B--2---:R-:W-:Y:S05]  /*6110*/  @!P0 BRA `(.L_x_133) ;  /* 0xfffffffc00f08947 */ /* 0x004fea000383ffff */
[----:B------:R-:W-:Y:S05]  /*6120*/  BRA `(.L_x_156) ;  /* 0xfffffff800347947 */ /* 0x000fea000383ffff */
.L_x_157:
[----:B------:R-:W-:-:S00]  /*6130*/  BRA `(.L_x_157) ;  /* 0xfffffffc00fc7947 */ /* 0x000fc0000383ffff */
[----:B------:R-:W-:-:S00]  /*6140*/  NOP ;  /* 0x0000000000007918 */ /* 0x000fc00000000000 */
        /* <DEDUP_REMOVED lines=11> */
.L_x_158:


//--------------------- .nv.global.init           --------------------------
	.section	.nv.global.init,"aw",@progbits
.nv.global.init:
	.type		$str$22,@object
	.size		$str$22,($str$23 - $str$22)
$str$22:
        /*0000*/ 	.byte	0x6b, 0x5f, 0x74, 0x69, 0x6c, 0x65, 0x5f, 0x63, 0x6f, 0x75, 0x6e, 0x74, 0x20, 0x3e, 0x3d, 0x20
        /*0010*/ 	.byte	0x31, 0x00
	.type		$str$23,@object
	.size		$str$23,(__unnamed_1 - $str$23)
$str$23:
        /*0012*/ 	.byte	0x2f, 0x74, 0x6d, 0x70, 0x2f, 0x63, 0x75, 0x74, 0x6c, 0x61, 0x73, 0x73, 0x5f, 0x73, 0x77, 0x65
        /*0022*/ 	.byte	0x65, 0x70, 0x5f, 0x73, 0x72, 0x63, 0x2f, 0x69, 0x6e, 0x63, 0x6c, 0x75, 0x64, 0x65, 0x2f, 0x63
        /*0032*/ 	.byte	0x75, 0x74, 0x6c, 0x61, 0x73, 0x73, 0x2f, 0x67, 0x65, 0x6d, 0x6d, 0x2f, 0x63, 0x6f, 0x6c, 0x6c
        /*0042*/ 	.byte	0x65, 0x63, 0x74, 0x69, 0x76, 0x65, 0x2f, 0x73, 0x6d, 0x39, 0x30, 0x5f, 0x6d, 0x6d, 0x61, 0x5f
        /*0052*/ 	.byte	0x74, 0x6d, 0x61, 0x5f, 0x67, 0x6d, 0x6d, 0x61, 0x5f, 0x73, 0x73, 0x5f, 0x77, 0x61, 0x72, 0x70
        /*0062*/ 	.byte	0x73, 0x70, 0x65, 0x63, 0x69, 0x61, 0x6c, 0x69, 0x7a, 0x65, 0x64, 0x2e, 0x68, 0x70, 0x70, 0x00
	.type		__unnamed_1,@object
	.size		__unnamed_1,(.L_0 - __unnamed_1)
__unnamed_1:
        /*0072*/ 	.byte	0x76, 0x6f, 0x69, 0x64, 0x20, 0x63, 0x75, 0x74, 0x6c, 0x61, 0x73, 0x73, 0x3a, 0x3a, 0x67, 0x65
        /* <DEDUP_REMOVED lines=171> */
        /*0b32*/ 	.byte	0x74, 0x65, 0x3a, 0x3a, 0x69, 0x64, 0x65, 0x6e, 0x74, 0x69, 0x74, 0x79, 0x5d, 0x00
.L_0:


//--------------------- .nv.shared._ZN7cutlass13device_kernelINS_4gemm6kernel13GemmUniversalIN4cute5tupleIJiiiiEEENS1_10collective13CollectiveMmaINS1_34MainloopSm90TmaGmmaWarpSpecializedILi14ENS5_IJNS4_1CILi1EEESB_SB_EEENS1_32KernelTmaWarpSpecializedPingpongEEENS5_IJNSA_ILi64EEESF_NSA_ILi128EEEEEEaNS5_IJlSB_lEEEaSI_NS4_8TiledMMAINS4_8MMA_AtomIJNS4_4SM904GMMA26MMA_64x64x32_S32S8S8_SS_TNEEEENS4_6LayoutISC_NS5_IJNSA_ILi0EEESQ_SQ_EEEEENS5_IJNS4_10UnderscoreEST_ST_EEEEENS4_13SM90_TMA_LOADENS4_14ComposedLayoutINS4_7SwizzleILi3ELi4ELi3EEENS4_18smem_ptr_flag_bitsILi8EEENSP_INS5_IJNSA_ILi8EEESG_EEENS5_IJSG_SB_EEEEEEEvNS4_8identityESW_S16_vS17_EENS_8epilogue10collective6detail29Sm90TmaWarpSpecializedAdapterINS1A_15DefaultEpilogueIaSI_SI_NS19_6thread17LinearCombinationIaLi1EiiLNS1E_9ScaleType4KindE0ELNS_15FloatRoundStyleE2EaEENS1_15EpilogueDefaultEEEEEvvEEEEvNT_6ParamsE --------------------------
	.section	.nv.shared._ZN7cutlass13device_kernelINS_4gemm6kernel13GemmUniversalIN4cute5tupleIJiiiiEEENS1_10collective13CollectiveMmaINS1_34MainloopSm90TmaGmmaWarpSpecializedILi14ENS5_IJNS4_1CILi1EEESB_SB_EEENS1_32KernelTmaWarpSpecializedPingpongEEENS5_IJNSA_ILi64EEESF_NSA_ILi128EEEEEEaNS5_IJlSB_lEEEaSI_NS4_8TiledMMAINS4_8MMA_AtomIJNS4_4SM904GMMA26MMA_64x64x32_S32S8S8_SS_TNEEEENS4_6LayoutISC_NS5_IJNSA_ILi0EEESQ_SQ_EEEEENS5_IJNS4_10UnderscoreEST_ST_EEEEENS4_13SM90_TMA_LOADENS4_14ComposedLayoutINS4_7SwizzleILi3ELi4ELi3EEENS4_18smem_ptr_flag_bitsILi8EEENSP_INS5_IJNSA_ILi8EEESG_EEENS5_IJSG_SB_EEEEEEEvNS4_8identityESW_S16_vS17_EENS_8epilogue10collective6detail29Sm90TmaWarpSpecializedAdapterINS1A_15DefaultEpilogueIaSI_SI_NS19_6thread17LinearCombinationIaLi1EiiLNS1E_9ScaleType4KindE0ELNS_15FloatRoundStyleE2EaEENS1_15EpilogueDefaultEEEEEvvEEEEvNT_6ParamsE,"aw",@nobits
	.sectionflags	@""
	.align	16
	.zero		1024


//--------------------- .nv.shared.reserved.0     --------------------------
	.section	.nv.shared.reserved.0,"aw",@nobits
	.weak		__nv_reservedSMEM_offset_0_alias
	.size		__nv_reservedSMEM_offset_0_alias, 0, 0
	.other		__nv_reservedSMEM_offset_0_alias,@"STO_CUDA_RESERVED_SHARED STV_DEFAULT"
__nv_reservedSMEM_offset_0_alias:
	.zero		0


//--------------------- .nv.global                --------------------------
	.section	.nv.global,"aw",@nobits
.nv.global:
	.type		_ZN40_INTERNAL_f5dcafdd_4_k_cu_2aa7d5b6_287164cute1_E,@object
	.size		_ZN40_INTERNAL_f5dcafdd_4_k_cu_2aa7d5b6_287164cute1_E,(_ZN40_INTERNAL_f5dcafdd_4_k_cu_2aa7d5b6_287164cuda3std3__45__cpo6cbeginE - _ZN40_INTERNAL_f5dcafdd_4_k_cu_2aa7d5b6_287164cute1_E)
_ZN40_INTERNAL_f5dcafdd_4_k_cu_2aa7d5b6_287164cute1_E:
	.zero		1
	.type		_ZN40_INTERNAL_f5dcafdd_4_k_cu_2aa7d5b6_287164cuda3std3__45__cpo6cbeginE,@object
	.size		_ZN40_INTERNAL_f5dcafdd_4_k_cu_2aa7d5b6_287164cuda3std3__45__cpo6cbeginE,(_ZN40_INTERNAL_f5dcafdd_4_k_cu_2aa7d5b6_287164cuda3std3__48in_placeE - _ZN40_INTERNAL_f5dcafdd_4_k_cu_2aa7d5b6_287164cuda3std3__45__cpo6cbeginE)
_ZN40_INTERNAL_f5dcafdd_4_k_cu_2aa7d5b6_287164cuda3std3__45__cpo6cbeginE:
	.zero		1
	.type		_ZN40_INTERNAL_f5dcafdd_4_k_cu_2aa7d5b6_287164cuda3std3__48in_placeE,@object
	.size		_ZN40_INTERNAL_f5dcafdd_4_k_cu_2aa7d5b6_287164cuda3std3__48in_placeE,(_ZN40_INTERNAL_f5dcafdd_4_k_cu_2aa7d5b6_287164cuda3std6ranges3__45__cpo9iter_moveE - _ZN40_INTERNAL_f5dcafdd_4_k_cu_2aa7d5b6_287164cuda3std3__48in_placeE)
_ZN40_INTERNAL_f5dcafdd_4_k_cu_2aa7d5b6_287164cuda3std3__48in_placeE:
	.zero		1
	.type		_ZN40_INTERNAL_f5dcafdd_4_k_cu_2aa7d5b6_287164cuda3std6ranges3__45__cpo9iter_moveE,@object
	.size		_ZN40_INTERNAL_f5dcafdd_4_k_cu_2aa7d5b6_287164cuda3std6ranges3__45__cpo9iter_moveE,(_ZN40_INTERNAL_f5dcafdd_4_k_cu_2aa7d5b6_287164cuda3std3__45__cpo5beginE - _ZN40_INTERNAL_f5dcafdd_4_k_cu_2aa7d5b6_287164cuda3std6ranges3__45__cpo9iter_moveE)
_ZN40_INTERNAL_f5dcafdd_4_k_cu_2aa7d5b6_287164cuda3std6ranges3__45__cpo9iter_moveE:
	.zero		1
	.type		_ZN40_INTERNAL_f5dcafdd_4_k_cu_2aa7d5b6_287164cuda3std3__45__cpo5beginE,@object
	.size		_ZN40_INTERNAL_f5dcafdd_4_k_cu_2aa7d5b6_287164cuda3std3__45__cpo5beginE,(_ZN40_INTERNAL_f5dcafdd_4_k_cu_2aa7d5b6_287164cuda3std3__442_GLOBAL__N__f5dcafdd_4_k_cu_2aa7d5b6_287166ignoreE - _ZN40_INTERNAL_f5dcafdd_4_k_cu_2aa7d5b6_287164cuda3std3__45__cpo5beginE)
_ZN40_INTERNAL_f5dcafdd_4_k_cu_2aa7d5b6_287164cuda3std3__45__cpo5beginE:
	.zero		1
	.type		_ZN40_INTERNAL_f5dcafdd_4_k_cu_2aa7d5b6_287164cuda3std3__442_GLOBAL__N__f5dcafdd_4_k_cu_2aa7d5b6_287166ignoreE,@object
	.size		_ZN40_INTERNAL_f5dcafdd_4_k_cu_2aa7d5b6_287164cuda3std3__442_GLOBAL__N__f5dcafdd_4_k_cu_2aa7d5b6_287166ignoreE,(_ZN40_INTERNAL_f5dcafdd_4_k_cu_2aa7d5b6_287164cute7productE - _ZN40_INTERNAL_f5dcafdd_4_k_cu_2aa7d5b6_287164cuda3std3__442_GLOBAL__N__f5dcafdd_4_k_cu_2aa7d5b6_287166ignoreE)
_ZN40_INTERNAL_f5dcafdd_4_k_cu_2aa7d5b6_287164cuda3std3__442_GLOBAL__N__f5dcafdd_4_k_cu_2aa7d5b6_287166ignoreE:
	.zero		1
	.type		_ZN40_INTERNAL_f5dcafdd_4_k_cu_2aa7d5b6_287164cute7productE,@object
	.size		_ZN40_INTERNAL_f5dcafdd_4_k_cu_2aa7d5b6_287164cute7productE,(_ZN40_INTERNAL_f5dcafdd_4_k_cu_2aa7d5b6_287164cuda3std3__45__cpo3endE - _ZN40_INTERNAL_f5dcafdd_4_k_cu_2aa7d5b6_287164cute7productE)
_ZN40_INTERNAL_f5dcafdd_4_k_cu_2aa7d5b6_287164cute7productE:
	.zero		1
	.type		_ZN40_INTERNAL_f5dcafdd_4_k_cu_2aa7d5b6_287164cuda3std3__45__cpo3endE,@object
	.size		_ZN40_INTERNAL_f5dcafdd_4_k_cu_2aa7d5b6_287164cuda3std3__45__cpo3endE,(_ZN40_INTERNAL_f5dcafdd_4_k_cu_2aa7d5b6_287164cuda3std3__419piecewise_constructE - _ZN40_INTERNAL_f5dcafdd_4_k_cu_2aa7d5b6_287164cuda3std3__45__cpo3endE)
_ZN40_INTERNAL_f5dcafdd_4_k_cu_2aa7d5b6_287164cuda3std3__45__cpo3endE:
	.zero		1
	.type		_ZN40_INTERNAL_f5dcafdd_4_k_cu_2aa7d5b6_287164cuda3std3__419piecewise_constructE,@object
	.size		_ZN40_INTERNAL_f5dcafdd_4_k_cu_2aa7d5b6_287164cuda3std3__419piecewise_constructE,(_ZN40_INTERNAL_f5dcafdd_4_k_cu_2aa7d5b6_287164cuda3std3__45__cpo4cendE - _ZN40_INTERNAL_f5dcafdd_4_k_cu_2aa7d5b6_287164cuda3std3__419piecewise_constructE)
_ZN40_INTERNAL_f5dcafdd_4_k_cu_2aa7d5b6_287164cuda3std3__419piecewise_constructE:
	.zero		1
	.type		_ZN40_INTERNAL_f5dcafdd_4_k_cu_2aa7d5b6_287164cuda3std3__45__cpo4cendE,@object
	.size		_ZN40_INTERNAL_f5dcafdd_4_k_cu_2aa7d5b6_287164cuda3std3__45__cpo4cendE,(_ZN40_INTERNAL_f5dcafdd_4_k_cu_2aa7d5b6_287164cuda3std6ranges3__45__cpo4swapE - _ZN40_INTERNAL_f5dcafdd_4_k_cu_2aa7d5b6_287164cuda3std3__45__cpo4cendE)
_ZN40_INTERNAL_f5dcafdd_4_k_cu_2aa7d5b6_287164cuda3std3__45__cpo4cendE:
	.zero		1
	.type		_ZN40_INTERNAL_f5dcafdd_4_k_cu_2aa7d5b6_287164cuda3std6ranges3__45__cpo4swapE,@object
	.size		_ZN40_INTERNAL_f5dcafdd_4_k_cu_2aa7d5b6_287164cuda3std6ranges3__45__cpo4swapE,(.L_8 - _ZN40_INTERNAL_f5dcafdd_4_k_cu_2aa7d5b6_287164cuda3std6ranges3__45__cpo4swapE)
_ZN40_INTERNAL_f5dcafdd_4_k_cu_2aa7d5b6_287164cuda3std6ranges3__45__cpo4swapE:
	.zero		1
.L_8:


//--------------------- .nv.constant0._ZN7cutlass13device_kernelINS_4gemm6kernel13GemmUniversalIN4cute5tupleIJiiiiEEENS1_10collective13CollectiveMmaINS1_34MainloopSm90TmaGmmaWarpSpecializedILi14ENS5_IJNS4_1CILi1EEESB_SB_EEENS1_32KernelTmaWarpSpecializedPingpongEEENS5_IJNSA_ILi64EEESF_NSA_ILi128EEEEEEaNS5_IJlSB_lEEEaSI_NS4_8TiledMMAINS4_8MMA_AtomIJNS4_4SM904GMMA26MMA_64x64x32_S32S8S8_SS_TNEEEENS4_6LayoutISC_NS5_IJNSA_ILi0EEESQ_SQ_EEEEENS5_IJNS4_10UnderscoreEST_ST_EEEEENS4_13SM90_TMA_LOADENS4_14ComposedLayoutINS4_7SwizzleILi3ELi4ELi3EEENS4_18smem_ptr_flag_bitsILi8EEENSP_INS5_IJNSA_ILi8EEESG_EEENS5_IJSG_SB_EEEEEEEvNS4_8identityESW_S16_vS17_EENS_8epilogue10collective6detail29Sm90TmaWarpSpecializedAdapterINS1A_15DefaultEpilogueIaSI_SI_NS19_6thread17LinearCombinationIaLi1EiiLNS1E_9ScaleType4KindE0ELNS_15FloatRoundStyleE2EaEENS1_15EpilogueDefaultEEEEEvvEEEEvNT_6ParamsE --------------------------
	.section	.nv.constant0._ZN7cutlass13device_kernelINS_4gemm6kernel13GemmUniversalIN4cute5tupleIJiiiiEEENS1_10collective13CollectiveMmaINS1_34MainloopSm90TmaGmmaWarpSpecializedILi14ENS5_IJNS4_1CILi1EEESB_SB_EEENS1_32KernelTmaWarpSpecializedPingpongEEENS5_IJNSA_ILi64EEESF_NSA_ILi128EEEEEEaNS5_IJlSB_lEEEaSI_NS4_8TiledMMAINS4_8MMA_AtomIJNS4_4SM904GMMA26MMA_64x64x32_S32S8S8_SS_TNEEEENS4_6LayoutISC_NS5_IJNSA_ILi0EEESQ_SQ_EEEEENS5_IJNS4_10UnderscoreEST_ST_EEEEENS4_13SM90_TMA_LOADENS4_14ComposedLayoutINS4_7SwizzleILi3ELi4ELi3EEENS4_18smem_ptr_flag_bitsILi8EEENSP_INS5_IJNSA_ILi8EEESG_EEENS5_IJSG_SB_EEEEEEEvNS4_8identityESW_S16_vS17_EENS_8epilogue10collective6detail29Sm90TmaWarpSpecializedAdapterINS1A_15DefaultEpilogueIaSI_SI_NS19_6thread17LinearCombinationIaLi1EiiLNS1E_9ScaleType4KindE0ELNS_15FloatRoundStyleE2EaEENS1_15EpilogueDefaultEEEEEvvEEEEvNT_6ParamsE,"a",@progbits
	.sectionflags	@""
	.align	4
.nv.constant0._ZN7cutlass13device_kernelINS_4gemm6kernel13GemmUniversalIN4cute5tupleIJiiiiEEENS1_10collective13CollectiveMmaINS1_34MainloopSm90TmaGmmaWarpSpecializedILi14ENS5_IJNS4_1CILi1EEESB_SB_EEENS1_32KernelTmaWarpSpecializedPingpongEEENS5_IJNSA_ILi64EEESF_NSA_ILi128EEEEEEaNS5_IJlSB_lEEEaSI_NS4_8TiledMMAINS4_8MMA_AtomIJNS4_4SM904GMMA26MMA_64x64x32_S32S8S8_SS_TNEEEENS4_6LayoutISC_NS5_IJNSA_ILi0EEESQ_SQ_EEEEENS5_IJNS4_10UnderscoreEST_ST_EEEEENS4_13SM90_TMA_LOADENS4_14ComposedLayoutINS4_7SwizzleILi3ELi4ELi3EEENS4_18smem_ptr_flag_bitsILi8EEENSP_INS5_IJNSA_ILi8EEESG_EEENS5_IJSG_SB_EEEEEEEvNS4_8identityESW_S16_vS17_EENS_8epilogue10collective6detail29Sm90TmaWarpSpecializedAdapterINS1A_15DefaultEpilogueIaSI_SI_NS19_6thread17LinearCombinationIaLi1EiiLNS1E_9ScaleType4KindE0ELNS_15FloatRoundStyleE2EaEENS1_15EpilogueDefaultEEEEEvvEEEEvNT_6ParamsE:
	.zero		1664


//--------------------- SYMBOLS --------------------------

	.type		.nv.reservedSmem.offset0,@object
	.size		.nv.reservedSmem.offset0,0x4
	.type		__assertfail,@function
